// auto-generated by cutlass_sweep.gemm — config: {"arch": "sm_90", "cluster_m": 1, "cluster_n": 1, "dtype": "e4m3", "dtype_b": "e4m3", "layout": "tt", "stages": 0, "tile_k": 128, "tile_m": 128, "tile_n": 64}
#include "cutlass/cutlass.h"
#include "cutlass/gemm/collective/collective_builder.hpp"
#include "cutlass/gemm/device/gemm_universal_adapter.h"
#include "cutlass/gemm/kernel/gemm_universal.hpp"
#include "cutlass/epilogue/collective/collective_builder.hpp"

using ElemA = cutlass::float_e4m3_t;
using ElemB = cutlass::float_e4m3_t;
using ElemCD = cutlass::float_e4m3_t;
using Acc  = float;
using TileShape    = cute::Shape<cute::_128, cute::_64, cute::_128>;
using ClusterShape = cute::Shape<cute::_1, cute::_1, cute::_1>;

using CollectiveEpilogue = typename cutlass::epilogue::collective::CollectiveBuilder<
    cutlass::arch::Sm90, cutlass::arch::OpClassTensorOp,
    TileShape, ClusterShape,
    cutlass::epilogue::collective::EpilogueTileAuto,
    Acc, Acc,
    ElemCD, cutlass::layout::RowMajor, 128 / cutlass::sizeof_bits<ElemCD>::value,
    ElemCD, cutlass::layout::RowMajor, 128 / cutlass::sizeof_bits<ElemCD>::value,
    cutlass::epilogue::collective::EpilogueScheduleAuto
  >::CollectiveOp;

using CollectiveMainloop = typename cutlass::gemm::collective::CollectiveBuilder<
    cutlass::arch::Sm90, cutlass::arch::OpClassTensorOp,
    ElemA, cutlass::layout::ColumnMajor, 128 / cutlass::sizeof_bits<ElemA>::value,
    ElemB, cutlass::layout::ColumnMajor, 128 / cutlass::sizeof_bits<ElemB>::value,
    Acc,
    TileShape, ClusterShape,
    cutlass::gemm::collective::StageCountAutoCarveout<static_cast<int>(sizeof(typename CollectiveEpilogue::SharedStorage))>,
    cutlass::gemm::collective::KernelScheduleAuto
  >::CollectiveOp;

using GemmKernel = cutlass::gemm::kernel::GemmUniversal<
    cute::Shape<int,int,int,int>,
    CollectiveMainloop,
    CollectiveEpilogue
>;
using Gemm = cutlass::gemm::device::GemmUniversalAdapter<GemmKernel>;

// Force the device kernel symbol into the cubin without needing a host main.
auto* _anchor = &cutlass::device_kernel<GemmKernel>;


// ===== COMPILED SASS (sm_90a) =====

	.target	sm_90a

	.elftype	@"ET_EXEC"


//--------------------- .note.nv.tkinfo           --------------------------
	.section	.note.nv.tkinfo,"",@"SHT_NOTE"
	.sectionflags	@"SHF_NOTE_NV_TKINFO"
	.tkinfo
        /*0018*/ 	.word	0x00000002
        /*0030*/ 	.string	""
        /*0030*/ 	.string	"ptxas"
        /*0030*/ 	.string	"Cuda compilation tools, release 13.0, V13.0.88"
        /*0030*/ 	.string	"Build cuda_13.0.r13.0/compiler.36424714_0"
        /*0030*/ 	.string	"-arch sm_90a -m 64 "



//--------------------- .note.nv.cuinfo           --------------------------
	.section	.note.nv.cuinfo,"",@"SHT_NOTE"
	.sectionflags	@"SHF_NOTE_NV_CUINFO"
        /*0018*/ 	.short	0x0002
        /*001a*/ 	.short	0x005a
        /*001c*/ 	.short	0x0082
	.zero		2


//--------------------- .nv.info                  --------------------------
	.section	.nv.info,"",@"SHT_CUDA_INFO"
	.align	4


	//----- nvinfo : EIATTR_REGCOUNT
	.align		4
        /*0000*/ 	.byte	0x04, 0x2f
        /*0002*/ 	.short	(.L_16 - .L_15)
	.align		4
.L_15:
        /*0004*/ 	.word	index@(_ZN7cutlass13device_kernelINS_4gemm6kernel13GemmUniversalIN4cute5tupleIJiiiiEEENS1_10collective13CollectiveMmaINS1_39MainloopSm90TmaGmmaRmemAWarpSpecializedILi9ENS5_IJNS4_1CILi1EEESB_SB_EEENS1_35KernelTmaWarpSpecializedCooperativeEEENS5_IJNSA_ILi128EEENSA_ILi64EEESF_EEENS_12float_e4m3_tENS5_IJSB_llEEESI_NS5_IJlSB_lEEENS4_8TiledMMAINS4_8MMA_AtomIJNS4_4SM904GMMA30MMA_64x64x32_F32E4M3E4M3_RS_TNILNSO_7ScaleInE1ELSQ_1EEEEEENS4_6LayoutINS5_IJNSA_ILi2EEESB_SB_EEENS5_IJSB_NSA_ILi0EEESW_EEEEENS5_IJNS4_10UnderscoreESZ_SZ_EEEEENS4_13SM90_TMA_LOADENS4_14ComposedLayoutINS4_7SwizzleILi3ELi4ELi3EEENS4_18smem_ptr_flag_bitsILi8EEENST_INS5_IJSF_NSA_ILi8EEEEEENS5_IJSB_SF_EEEEEEENS4_9Copy_AtomIJNS4_39AutoVectorizingCopyWithAssumedAlignmentILi128EEESI_EEENS4_8identityES12_NS13_IS15_S17_NST_INS5_IJS18_SF_EEENS5_IJSF_SB_EEEEEEEvS1H_EENS_8epilogue10collective6detail29Sm90TmaWarpSpecializedAdapterINS1O_15DefaultEpilogueISI_SK_SK_NS1N_6thread17LinearCombinationISI_Li1EffLNS1S_9ScaleType4KindE0ELNS_15FloatRoundStyleE2ESI_EENS1_15EpilogueDefaultEEEEEvvEEEEvNT_6ParamsE)
        /*0008*/ 	.word	0x000000a8


	//----- nvinfo : EIATTR_FRAME_SIZE
	.align		4
.L_16:
        /*000c*/ 	.byte	0x04, 0x11
        /*000e*/ 	.short	(.L_18 - .L_17)
	.align		4
.L_17:
        /*0010*/ 	.word	index@(_ZN7cutlass13device_kernelINS_4gemm6kernel13GemmUniversalIN4cute5tupleIJiiiiEEENS1_10collective13CollectiveMmaINS1_39MainloopSm90TmaGmmaRmemAWarpSpecializedILi9ENS5_IJNS4_1CILi1EEESB_SB_EEENS1_35KernelTmaWarpSpecializedCooperativeEEENS5_IJNSA_ILi128EEENSA_ILi64EEESF_EEENS_12float_e4m3_tENS5_IJSB_llEEESI_NS5_IJlSB_lEEENS4_8TiledMMAINS4_8MMA_AtomIJNS4_4SM904GMMA30MMA_64x64x32_F32E4M3E4M3_RS_TNILNSO_7ScaleInE1ELSQ_1EEEEEENS4_6LayoutINS5_IJNSA_ILi2EEESB_SB_EEENS5_IJSB_NSA_ILi0EEESW_EEEEENS5_IJNS4_10UnderscoreESZ_SZ_EEEEENS4_13SM90_TMA_LOADENS4_14ComposedLayoutINS4_7SwizzleILi3ELi4ELi3EEENS4_18smem_ptr_flag_bitsILi8EEENST_INS5_IJSF_NSA_ILi8EEEEEENS5_IJSB_SF_EEEEEEENS4_9Copy_AtomIJNS4_39AutoVectorizingCopyWithAssumedAlignmentILi128EEESI_EEENS4_8identityES12_NS13_IS15_S17_NST_INS5_IJS18_SF_EEENS5_IJSF_SB_EEEEEEEvS1H_EENS_8epilogue10collective6detail29Sm90TmaWarpSpecializedAdapterINS1O_15DefaultEpilogueISI_SK_SK_NS1N_6thread17LinearCombinationISI_Li1EffLNS1S_9ScaleType4KindE0ELNS_15FloatRoundStyleE2ESI_EENS1_15EpilogueDefaultEEEEEvvEEEEvNT_6ParamsE)
        /*0014*/ 	.word	0x00000000


	//----- nvinfo : EIATTR_MIN_STACK_SIZE
	.align		4
.L_18:
        /*0018*/ 	.byte	0x04, 0x12
        /*001a*/ 	.short	(.L_20 - .L_19)
	.align		4
.L_19:
        /*001c*/ 	.word	index@(_ZN7cutlass13device_kernelINS_4gemm6kernel13GemmUniversalIN4cute5tupleIJiiiiEEENS1_10collective13CollectiveMmaINS1_39MainloopSm90TmaGmmaRmemAWarpSpecializedILi9ENS5_IJNS4_1CILi1EEESB_SB_EEENS1_35KernelTmaWarpSpecializedCooperativeEEENS5_IJNSA_ILi128EEENSA_ILi64EEESF_EEENS_12float_e4m3_tENS5_IJSB_llEEESI_NS5_IJlSB_lEEENS4_8TiledMMAINS4_8MMA_AtomIJNS4_4SM904GMMA30MMA_64x64x32_F32E4M3E4M3_RS_TNILNSO_7ScaleInE1ELSQ_1EEEEEENS4_6LayoutINS5_IJNSA_ILi2EEESB_SB_EEENS5_IJSB_NSA_ILi0EEESW_EEEEENS5_IJNS4_10UnderscoreESZ_SZ_EEEEENS4_13SM90_TMA_LOADENS4_14ComposedLayoutINS4_7SwizzleILi3ELi4ELi3EEENS4_18smem_ptr_flag_bitsILi8EEENST_INS5_IJSF_NSA_ILi8EEEEEENS5_IJSB_SF_EEEEEEENS4_9Copy_AtomIJNS4_39AutoVectorizingCopyWithAssumedAlignmentILi128EEESI_EEENS4_8identityES12_NS13_IS15_S17_NST_INS5_IJS18_SF_EEENS5_IJSF_SB_EEEEEEEvS1H_EENS_8epilogue10collective6detail29Sm90TmaWarpSpecializedAdapterINS1O_15DefaultEpilogueISI_SK_SK_NS1N_6thread17LinearCombinationISI_Li1EffLNS1S_9ScaleType4KindE0ELNS_15FloatRoundStyleE2ESI_EENS1_15EpilogueDefaultEEEEEvvEEEEvNT_6ParamsE)
        /*0020*/ 	.word	0x00000000
.L_20:


//--------------------- .nv.compat                --------------------------
	.section	.nv.compat,"",@"SHT_CUDA_COMPAT_INFO"
	.align	4
        /*0000*/ 	.byte	0x02, 0x09, 0x01, 0x00, 0x02, 0x02, 0x04, 0x00, 0x02, 0x05, 0x05, 0x00, 0x03, 0x07, 0x01, 0x01
        /*0010*/ 	.byte	0x02, 0x03, 0x01, 0x00, 0x02, 0x06, 0x01, 0x00, 0x04, 0x0b, 0x08, 0x00, 0x00, 0x00, 0x00, 0x00
        /*0020*/ 	.byte	0x00, 0x00, 0x00, 0x00


//--------------------- .nv.info._ZN7cutlass13device_kernelINS_4gemm6kernel13GemmUniversalIN4cute5tupleIJiiiiEEENS1_10collective13CollectiveMmaINS1_39MainloopSm90TmaGmmaRmemAWarpSpecializedILi9ENS5_IJNS4_1CILi1EEESB_SB_EEENS1_35KernelTmaWarpSpecializedCooperativeEEENS5_IJNSA_ILi128EEENSA_ILi64EEESF_EEENS_12float_e4m3_tENS5_IJSB_llEEESI_NS5_IJlSB_lEEENS4_8TiledMMAINS4_8MMA_AtomIJNS4_4SM904GMMA30MMA_64x64x32_F32E4M3E4M3_RS_TNILNSO_7ScaleInE1ELSQ_1EEEEEENS4_6LayoutINS5_IJNSA_ILi2EEESB_SB_EEENS5_IJSB_NSA_ILi0EEESW_EEEEENS5_IJNS4_10UnderscoreESZ_SZ_EEEEENS4_13SM90_TMA_LOADENS4_14ComposedLayoutINS4_7SwizzleILi3ELi4ELi3EEENS4_18smem_ptr_flag_bitsILi8EEENST_INS5_IJSF_NSA_ILi8EEEEEENS5_IJSB_SF_EEEEEEENS4_9Copy_AtomIJNS4_39AutoVectorizingCopyWithAssumedAlignmentILi128EEESI_EEENS4_8identityES12_NS13_IS15_S17_NST_INS5_IJS18_SF_EEENS5_IJSF_SB_EEEEEEEvS1H_EENS_8epilogue10collective6detail29Sm90TmaWarpSpecializedAdapterINS1O_15DefaultEpilogueISI_SK_SK_NS1N_6thread17LinearCombinationISI_Li1EffLNS1S_9ScaleType4KindE0ELNS_15FloatRoundStyleE2ESI_EENS1_15EpilogueDefaultEEEEEvvEEEEvNT_6ParamsE --------------------------
	.section	.nv.info._ZN7cutlass13device_kernelINS_4gemm6kernel13GemmUniversalIN4cute5tupleIJiiiiEEENS1_10collective13CollectiveMmaINS1_39MainloopSm90TmaGmmaRmemAWarpSpecializedILi9ENS5_IJNS4_1CILi1EEESB_SB_EEENS1_35KernelTmaWarpSpecializedCooperativeEEENS5_IJNSA_ILi128EEENSA_ILi64EEESF_EEENS_12float_e4m3_tENS5_IJSB_llEEESI_NS5_IJlSB_lEEENS4_8TiledMMAINS4_8MMA_AtomIJNS4_4SM904GMMA30MMA_64x64x32_F32E4M3E4M3_RS_TNILNSO_7ScaleInE1ELSQ_1EEEEEENS4_6LayoutINS5_IJNSA_ILi2EEESB_SB_EEENS5_IJSB_NSA_ILi0EEESW_EEEEENS5_IJNS4_10UnderscoreESZ_SZ_EEEEENS4_13SM90_TMA_LOADENS4_14ComposedLayoutINS4_7SwizzleILi3ELi4ELi3EEENS4_18smem_ptr_flag_bitsILi8EEENST_INS5_IJSF_NSA_ILi8EEEEEENS5_IJSB_SF_EEEEEEENS4_9Copy_AtomIJNS4_39AutoVectorizingCopyWithAssumedAlignmentILi128EEESI_EEENS4_8identityES12_NS13_IS15_S17_NST_INS5_IJS18_SF_EEENS5_IJSF_SB_EEEEEEEvS1H_EENS_8epilogue10collective6detail29Sm90TmaWarpSpecializedAdapterINS1O_15DefaultEpilogueISI_SK_SK_NS1N_6thread17LinearCombinationISI_Li1EffLNS1S_9ScaleType4KindE0ELNS_15FloatRoundStyleE2ESI_EENS1_15EpilogueDefaultEEEEEvvEEEEvNT_6ParamsE,"",@"SHT_CUDA_INFO"
	.sectionflags	@""
	.align	4


	//----- nvinfo : EIATTR_CUDA_API_VERSION
	.align		4
        /*0000*/ 	.byte	0x04, 0x37
        /*0002*/ 	.short	(.L_22 - .L_21)
.L_21:
        /*0004*/ 	.word	0x00000082


	//----- nvinfo : EIATTR_KPARAM_INFO
	.align		4
.L_22:
        /*0008*/ 	.byte	0x04, 0x17
        /*000a*/ 	.short	(.L_24 - .L_23)
.L_23:
        /*000c*/ 	.word	0x00000000
        /*0010*/ 	.short	0x0000
        /*0012*/ 	.short	0x0070
        /*0014*/ 	.byte	0x00, 0xf0, 0x01, 0x10


	//----- nvinfo : EIATTR_SPARSE_MMA_MASK
	.align		4
.L_24:
        /*0018*/ 	.byte	0x03, 0x50
        /*001a*/ 	.short	0x0000


	//----- nvinfo : EIATTR_MAXREG_COUNT
	.align		4
        /*001c*/ 	.byte	0x03, 0x1b
        /*001e*/ 	.short	0x00a8


	//----- nvinfo : EIATTR_NUM_BARRIERS
	.align		4
        /*0020*/ 	.byte	0x02, 0x4c
        /*0022*/ 	.byte	0x01
	.zero		1


	//----- nvinfo : EIATTR_EXTERNS
	.align		4
        /*0024*/ 	.byte	0x04, 0x0f
        /*0026*/ 	.short	(.L_26 - .L_25)


	//   ....[0]....
	.align		4
.L_25:
        /*0028*/ 	.word	index@(__assertfail)


	//----- nvinfo : EIATTR_MERCURY_ISA_VERSION
	.align		4
.L_26:
        /*002c*/ 	.byte	0x03, 0x5f
        /*002e*/ 	.short	0x0101


	//----- nvinfo : EIATTR_INT_WARP_WIDE_INSTR_OFFSETS
	.align		4
        /*0030*/ 	.byte	0x04, 0x31
        /*0032*/ 	.short	(.L_28 - .L_27)


	//   ....[0]....
.L_27:
        /*0034*/ 	.word	0x00000480


	//   ....[1]....
        /*0038*/ 	.word	0x000004b0


	//   ....[2]....
        /*003c*/ 	.word	0x00000590


	//----- nvinfo : EIATTR_COOP_GROUP_MASK_REGIDS
	.align		4
.L_28:
        /*0040*/ 	.byte	0x04, 0x29
        /*0042*/ 	.short	(.L_30 - .L_29)


	//   ....[0]....
.L_29:
        /*0044*/ 	.word	0xffffffff


	//   ....[1]....
        /*0048*/ 	.word	0xffffffff


	//   ....[2]....
        /*004c*/ 	.word	0xffffffff


	//   ....[3]....
        /*0050*/ 	.word	0xffffffff


	//   ....[4]....
        /*0054*/ 	.word	0x0500000f


	//----- nvinfo : EIATTR_COOP_GROUP_INSTR_OFFSETS
	.align		4
.L_30:
        /*0058*/ 	.byte	0x04, 0x28
        /*005a*/ 	.short	(.L_32 - .L_31)


	//   ....[0]....
.L_31:
        /*005c*/ 	.word	0x00000060


	//   ....[1]....
        /*0060*/ 	.word	0x00000070


	//   ....[2]....
        /*0064*/ 	.word	0x00000130


	//   ....[3]....
        /*0068*/ 	.word	0x00000390


	//   ....[4]....
        /*006c*/ 	.word	0x00008320


	//----- nvinfo : EIATTR_REG_RECONFIG
	.align		4
.L_32:
        /*0070*/ 	.byte	0x01, 0x54
	.zero		2


	//----- nvinfo : EIATTR_SYSCALL_OFFSETS
	.align		4
        /*0074*/ 	.byte	0x04, 0x46
        /*0076*/ 	.short	(.L_34 - .L_33)


	//   ....[0]....
.L_33:
        /*0078*/ 	.word	0x00001140


	//   ....[1]....
        /*007c*/ 	.word	0x000012a0


	//   ....[2]....
        /*0080*/ 	.word	0x00001390


	//   ....[3]....
        /*0084*/ 	.word	0x00007130


	//   ....[4]....
        /*0088*/ 	.word	0x00007260


	//----- nvinfo : EIATTR_MBARRIER_INSTR_OFFSETS
	.align		4
.L_34:
        /*008c*/ 	.byte	0x04, 0x39
        /*008e*/ 	.short	(.L_36 - .L_35)


	//   ....[0]....
.L_35:
        /*0090*/ 	.word	0x00000250
        /*0094*/ 	.word	0x000000ff
        /*0098*/ 	.word	0x00000000
        /*009c*/ 	.short	0x0100
        /*009e*/ 	.byte	0x08
	.zero		1


	//   ....[1]....
        /*00a0*/ 	.word	0x00000260
        /*00a4*/ 	.word	0x000000ff
        /*00a8*/ 	.word	0x00000048
        /*00ac*/ 	.short	0x0100
        /*00ae*/ 	.byte	0x08
	.zero		1


	//   ....[2]....
        /*00b0*/ 	.word	0x00000270
        /*00b4*/ 	.word	0x000000ff
        /*00b8*/ 	.word	0x00000008
        /*00bc*/ 	.short	0x0100
        /*00be*/ 	.byte	0x08
	.zero		1


	//   ....[3]....
        /*00c0*/ 	.word	0x00000280
        /*00c4*/ 	.word	0x000000ff
        /*00c8*/ 	.word	0x00000050
        /*00cc*/ 	.short	0x0100
        /*00ce*/ 	.byte	0x08
	.zero		1


	//   ....[4]....
        /*00d0*/ 	.word	0x00000290
        /*00d4*/ 	.word	0x000000ff
        /*00d8*/ 	.word	0x00000010
        /*00dc*/ 	.short	0x0100
        /*00de*/ 	.byte	0x08
	.zero		1


	//   ....[5]....
        /*00e0*/ 	.word	0x000002a0
        /*00e4*/ 	.word	0x000000ff
        /*00e8*/ 	.word	0x00000058
        /*00ec*/ 	.short	0x0100
        /*00ee*/ 	.byte	0x08
	.zero		1


	//   ....[6]....
        /*00f0*/ 	.word	0x000002b0
        /*00f4*/ 	.word	0x000000ff
        /*00f8*/ 	.word	0x00000018
        /*00fc*/ 	.short	0x0100
        /*00fe*/ 	.byte	0x08
	.zero		1


	//   ....[7]....
        /*0100*/ 	.word	0x000002c0
        /*0104*/ 	.word	0x000000ff
        /*0108*/ 	.word	0x00000060
        /*010c*/ 	.short	0x0100
        /*010e*/ 	.byte	0x08
	.zero		1


	//   ....[8]....
        /*0110*/ 	.word	0x000002d0
        /*0114*/ 	.word	0x000000ff
        /*0118*/ 	.word	0x00000020
        /*011c*/ 	.short	0x0100
        /*011e*/ 	.byte	0x08
	.zero		1


	//   ....[9]....
        /*0120*/ 	.word	0x000002e0
        /*0124*/ 	.word	0x000000ff
        /*0128*/ 	.word	0x00000068
        /*012c*/ 	.short	0x0100
        /*012e*/ 	.byte	0x08
	.zero		1


	//   ....[10]....
        /*0130*/ 	.word	0x000002f0
        /*0134*/ 	.word	0x000000ff
        /*0138*/ 	.word	0x00000028
        /*013c*/ 	.short	0x0100
        /*013e*/ 	.byte	0x08
	.zero		1


	//   ....[11]....
        /*0140*/ 	.word	0x00000300
        /*0144*/ 	.word	0x000000ff
        /*0148*/ 	.word	0x00000070
        /*014c*/ 	.short	0x0100
        /*014e*/ 	.byte	0x08
	.zero		1


	//   ....[12]....
        /*0150*/ 	.word	0x00000310
        /*0154*/ 	.word	0x000000ff
        /*0158*/ 	.word	0x00000030
        /*015c*/ 	.short	0x0100
        /*015e*/ 	.byte	0x08
	.zero		1


	//   ....[13]....
        /*0160*/ 	.word	0x00000320
        /*0164*/ 	.word	0x000000ff
        /*0168*/ 	.word	0x00000078
        /*016c*/ 	.short	0x0100
        /*016e*/ 	.byte	0x08
	.zero		1


	//   ....[14]....
        /*0170*/ 	.word	0x00000330
        /*0174*/ 	.word	0x000000ff
        /*0178*/ 	.word	0x00000038
        /*017c*/ 	.short	0x0100
        /*017e*/ 	.byte	0x08
	.zero		1


	//   ....[15]....
        /*0180*/ 	.word	0x00000340
        /*0184*/ 	.word	0x000000ff
        /*0188*/ 	.word	0x00000080
        /*018c*/ 	.short	0x0100
        /*018e*/ 	.byte	0x08
	.zero		1


	//   ....[16]....
        /*0190*/ 	.word	0x00000350
        /*0194*/ 	.word	0x000000ff
        /*0198*/ 	.word	0x00000040
        /*019c*/ 	.short	0x0100
        /*019e*/ 	.byte	0x08
	.zero		1


	//   ....[17]....
        /*01a0*/ 	.word	0x00000360
        /*01a4*/ 	.word	0x000000ff
        /*01a8*/ 	.word	0x00000088
        /*01ac*/ 	.short	0x0100
        /*01ae*/ 	.byte	0x08
	.zero		1


	//   ....[18]....
        /*01b0*/ 	.word	0x00000600
        /*01b4*/ 	.word	0x000000ff
        /*01b8*/ 	.word	0x000000a0
        /*01bc*/ 	.short	0x0100
        /*01be*/ 	.byte	0x06
	.zero		1


	//   ....[19]....
        /*01c0*/ 	.word	0x00000660
        /*01c4*/ 	.word	0x000000ff
        /*01c8*/ 	.word	0x000000a8
        /*01cc*/ 	.short	0x0100
        /*01ce*/ 	.byte	0x06
	.zero		1


	//   ....[20]....
        /*01d0*/ 	.word	0x000014a0
        /*01d4*/ 	.word	0x00000004
        /*01d8*/ 	.word	0x00000000
        /*01dc*/ 	.short	0x010a
        /*01de*/ 	.byte	0x3f
	.zero		1


	//   ....[21]....
        /*01e0*/ 	.word	0x000014e0
        /*01e4*/ 	.word	0x00000004
        /*01e8*/ 	.word	0x00000000
        /*01ec*/ 	.short	0x010a
        /*01ee*/ 	.byte	0x3f
	.zero		1


	//   ....[22]....
        /*01f0*/ 	.word	0x000016e0
        /*01f4*/ 	.word	0x00000007
        /*01f8*/ 	.word	0x00000000
        /*01fc*/ 	.short	0x010a
        /*01fe*/ 	.byte	0x3f
	.zero		1


	//   ....[23]....
        /*0200*/ 	.word	0x000020a0
        /*0204*/ 	.word	0x00000007
        /*0208*/ 	.word	0x00000000
        /*020c*/ 	.short	0x010a
        /*020e*/ 	.byte	0x3f
	.zero		1


	//   ....[24]....
        /*0210*/ 	.word	0x00002480
        /*0214*/ 	.word	0x00000017
        /*0218*/ 	.word	0x00000000
        /*021c*/ 	.short	0x010a
        /*021e*/ 	.byte	0x3f
	.zero		1


	//   ....[25]....
        /*0220*/ 	.word	0x00002920
        /*0224*/ 	.word	0x00000009
        /*0228*/ 	.word	0x00000000
        /*022c*/ 	.short	0x0101
        /*022e*/ 	.byte	0x3f
	.zero		1


	//   ....[26]....
        /*0230*/ 	.word	0x00002c10
        /*0234*/ 	.word	0x00000017
        /*0238*/ 	.word	0x00000000
        /*023c*/ 	.short	0x010a
        /*023e*/ 	.byte	0x3f
	.zero		1


	//   ....[27]....
        /*0240*/ 	.word	0x000033e0
        /*0244*/ 	.word	0x00000007
        /*0248*/ 	.word	0x00000000
        /*024c*/ 	.short	0x0101
        /*024e*/ 	.byte	0x3f
	.zero		1


	//   ....[28]....
        /*0250*/ 	.word	0x00003770
        /*0254*/ 	.word	0x00000000
        /*0258*/ 	.word	0x00000000
        /*025c*/ 	.short	0x0101
        /*025e*/ 	.byte	0x3f
	.zero		1


	//   ....[29]....
        /*0260*/ 	.word	0x00007330
        /*0264*/ 	.word	0x00000007
        /*0268*/ 	.word	0x00000048
        /*026c*/ 	.short	0x010a
        /*026e*/ 	.byte	0x3f
	.zero		1


	//   ....[30]....
        /*0270*/ 	.word	0x000076f0
        /*0274*/ 	.word	0x00000000
        /*0278*/ 	.word	0x000000a8
        /*027c*/ 	.short	0x0101
        /*027e*/ 	.byte	0x3f
	.zero		1


	//   ....[31]....
        /*0280*/ 	.word	0x00007e10
        /*0284*/ 	.word	0x00000005
        /*0288*/ 	.word	0x00000000
        /*028c*/ 	.short	0x010a
        /*028e*/ 	.byte	0x3f
	.zero		1


	//   ....[32]....
        /*0290*/ 	.word	0x00007e90
        /*0294*/ 	.word	0x00000007
        /*0298*/ 	.word	0x00000000
        /*029c*/ 	.short	0x010a
        /*029e*/ 	.byte	0x3f
	.zero		1


	//   ....[33]....
        /*02a0*/ 	.word	0x00007f20
        /*02a4*/ 	.word	0x00000006
        /*02a8*/ 	.word	0x00000000
        /*02ac*/ 	.short	0x010a
        /*02ae*/ 	.byte	0x3f
	.zero		1


	//   ....[34]....
        /*02b0*/ 	.word	0x00007fb0
        /*02b4*/ 	.word	0x00000007
        /*02b8*/ 	.word	0x00000000
        /*02bc*/ 	.short	0x010a
        /*02be*/ 	.byte	0x3f
	.zero		1


	//   ....[35]....
        /*02c0*/ 	.word	0x00008040
        /*02c4*/ 	.word	0x00000006
        /*02c8*/ 	.word	0x00000000
        /*02cc*/ 	.short	0x010a
        /*02ce*/ 	.byte	0x3f
	.zero		1


	//   ....[36]....
        /*02d0*/ 	.word	0x000080d0
        /*02d4*/ 	.word	0x00000007
        /*02d8*/ 	.word	0x00000000
        /*02dc*/ 	.short	0x010a
        /*02de*/ 	.byte	0x3f
	.zero		1


	//   ....[37]....
        /*02e0*/ 	.word	0x00008160
        /*02e4*/ 	.word	0x00000006
        /*02e8*/ 	.word	0x00000000
        /*02ec*/ 	.short	0x010a
        /*02ee*/ 	.byte	0x3f
	.zero		1


	//   ....[38]....
        /*02f0*/ 	.word	0x000081f0
        /*02f4*/ 	.word	0x00000007
        /*02f8*/ 	.word	0x00000000
        /*02fc*/ 	.short	0x010a
        /*02fe*/ 	.byte	0x3f
	.zero		1


	//   ....[39]....
        /*0300*/ 	.word	0x00008280
        /*0304*/ 	.word	0x00000003
        /*0308*/ 	.word	0x00000000
        /*030c*/ 	.short	0x010a
        /*030e*/ 	.byte	0x3f
	.zero		1


	//   ....[40]....
        /*0310*/ 	.word	0x00008350
        /*0314*/ 	.word	0x00000004
        /*0318*/ 	.word	0x00000000
        /*031c*/ 	.short	0x010a
        /*031e*/ 	.byte	0x3f
	.zero		1


	//   ....[41]....
        /*0320*/ 	.word	0x000083a0
        /*0324*/ 	.word	0x00000007
        /*0328*/ 	.word	0x00000000
        /*032c*/ 	.short	0x010a
        /*032e*/ 	.byte	0x3f
	.zero		1


	//   ....[42]....
        /*0330*/ 	.word	0x000083f0
        /*0334*/ 	.word	0x00000017
        /*0338*/ 	.word	0x00000000
        /*033c*/ 	.short	0x010a
        /*033e*/ 	.byte	0x3f
	.zero		1


	//   ....[43]....
        /*0340*/ 	.word	0x000084c0
        /*0344*/ 	.word	0x00000007
        /*0348*/ 	.word	0x00000048
        /*034c*/ 	.short	0x010a
        /*034e*/ 	.byte	0x3f
	.zero		1


	//   ....[44]....
        /*0350*/ 	.word	0x00008590
        /*0354*/ 	.word	0x00000005
        /*0358*/ 	.word	0x00000000
        /*035c*/ 	.short	0x010a
        /*035e*/ 	.byte	0x3f
	.zero		1


	//   ....[45]....
        /*0360*/ 	.word	0x000085e0
        /*0364*/ 	.word	0x00000007
        /*0368*/ 	.word	0x00000000
        /*036c*/ 	.short	0x010a
        /*036e*/ 	.byte	0x3f
	.zero		1


	//   ....[46]....
        /*0370*/ 	.word	0x00008630
        /*0374*/ 	.word	0x00000006
        /*0378*/ 	.word	0x00000000
        /*037c*/ 	.short	0x010a
        /*037e*/ 	.byte	0x3f
	.zero		1


	//   ....[47]....
        /*0380*/ 	.word	0x00008680
        /*0384*/ 	.word	0x00000007
        /*0388*/ 	.word	0x00000000
        /*038c*/ 	.short	0x010a
        /*038e*/ 	.byte	0x3f
	.zero		1


	//   ....[48]....
        /*0390*/ 	.word	0x000086d0
        /*0394*/ 	.word	0x00000006
        /*0398*/ 	.word	0x00000000
        /*039c*/ 	.short	0x010a
        /*039e*/ 	.byte	0x3f
	.zero		1


	//   ....[49]....
        /*03a0*/ 	.word	0x00008720
        /*03a4*/ 	.word	0x00000007
        /*03a8*/ 	.word	0x00000000
        /*03ac*/ 	.short	0x010a
        /*03ae*/ 	.byte	0x3f
	.zero		1


	//   ....[50]....
        /*03b0*/ 	.word	0x00008770
        /*03b4*/ 	.word	0x00000006
        /*03b8*/ 	.word	0x00000000
        /*03bc*/ 	.short	0x010a
        /*03be*/ 	.byte	0x3f
	.zero		1


	//   ....[51]....
        /*03c0*/ 	.word	0x000087c0
        /*03c4*/ 	.word	0x00000007
        /*03c8*/ 	.word	0x00000000
        /*03cc*/ 	.short	0x010a
        /*03ce*/ 	.byte	0x3f
	.zero		1


	//----- nvinfo : EIATTR_NUM_MBARRIERS
	.align		4
.L_36:
        /*03d0*/ 	.byte	0x03, 0x38
        /*03d2*/ 	.short	0x0014


	//----- nvinfo : EIATTR_EXIT_INSTR_OFFSETS
	.align		4
        /*03d4*/ 	.byte	0x04, 0x1c
        /*03d6*/ 	.short	(.L_38 - .L_37)


	//   ....[0]....
.L_37:
        /*03d8*/ 	.word	0x000006b0


	//   ....[1]....
        /*03dc*/ 	.word	0x00000f70


	//   ....[2]....
        /*03e0*/ 	.word	0x00006720


	//   ....[3]....
        /*03e4*/ 	.word	0x00006d40


	//   ....[4]....
        /*03e8*/ 	.word	0x000082d0


	//----- nvinfo : EIATTR_MAX_THREADS
	.align		4
.L_38:
        /*03ec*/ 	.byte	0x04, 0x05
        /*03ee*/ 	.short	(.L_40 - .L_39)
.L_39:
        /*03f0*/ 	.word	0x00000180
        /*03f4*/ 	.word	0x00000001
        /*03f8*/ 	.word	0x00000001


	//----- nvinfo : EIATTR_CRS_STACK_SIZE
	.align		4
.L_40:
        /*03fc*/ 	.byte	0x04, 0x1e
        /*03fe*/ 	.short	(.L_42 - .L_41)
.L_41:
        /*0400*/ 	.word	0x00000000


	//----- nvinfo : EIATTR_CBANK_PARAM_SIZE
	.align		4
.L_42:
        /*0404*/ 	.byte	0x03, 0x19
        /*0406*/ 	.short	0x0470


	//----- nvinfo : EIATTR_PARAM_CBANK
	.align		4
        /*0408*/ 	.byte	0x04, 0x0a
        /*040a*/ 	.short	(.L_44 - .L_43)
	.align		4
.L_43:
        /*040c*/ 	.word	index@(.nv.constant0._ZN7cutlass13device_kernelINS_4gemm6kernel13GemmUniversalIN4cute5tupleIJiiiiEEENS1_10collective13CollectiveMmaINS1_39MainloopSm90TmaGmmaRmemAWarpSpecializedILi9ENS5_IJNS4_1CILi1EEESB_SB_EEENS1_35KernelTmaWarpSpecializedCooperativeEEENS5_IJNSA_ILi128EEENSA_ILi64EEESF_EEENS_12float_e4m3_tENS5_IJSB_llEEESI_NS5_IJlSB_lEEENS4_8TiledMMAINS4_8MMA_AtomIJNS4_4SM904GMMA30MMA_64x64x32_F32E4M3E4M3_RS_TNILNSO_7ScaleInE1ELSQ_1EEEEEENS4_6LayoutINS5_IJNSA_ILi2EEESB_SB_EEENS5_IJSB_NSA_ILi0EEESW_EEEEENS5_IJNS4_10UnderscoreESZ_SZ_EEEEENS4_13SM90_TMA_LOADENS4_14ComposedLayoutINS4_7SwizzleILi3ELi4ELi3EEENS4_18smem_ptr_flag_bitsILi8EEENST_INS5_IJSF_NSA_ILi8EEEEEENS5_IJSB_SF_EEEEEEENS4_9Copy_AtomIJNS4_39AutoVectorizingCopyWithAssumedAlignmentILi128EEESI_EEENS4_8identityES12_NS13_IS15_S17_NST_INS5_IJS18_SF_EEENS5_IJSF_SB_EEEEEEEvS1H_EENS_8epilogue10collective6detail29Sm90TmaWarpSpecializedAdapterINS1O_15DefaultEpilogueISI_SK_SK_NS1N_6thread17LinearCombinationISI_Li1EffLNS1S_9ScaleType4KindE0ELNS_15FloatRoundStyleE2ESI_EENS1_15EpilogueDefaultEEEEEvvEEEEvNT_6ParamsE)
        /*0410*/ 	.short	0x0210
        /*0412*/ 	.short	0x0470


	//----- nvinfo : EIATTR_SW_WAR
	.align		4
.L_44:
        /*0414*/ 	.byte	0x04, 0x36
        /*0416*/ 	.short	(.L_46 - .L_45)
.L_45:
        /*0418*/ 	.word	0x00000008
.L_46:


//--------------------- .nv.callgraph             --------------------------
	.section	.nv.callgraph,"",@"SHT_CUDA_CALLGRAPH"
	.align	4
	.sectionentsize	8
	.align		4
        /*0000*/ 	.word	0x00000000
	.align		4
        /*0004*/ 	.word	0xffffffff
	.align		4
        /*0008*/ 	.word	index@(_ZN7cutlass13device_kernelINS_4gemm6kernel13GemmUniversalIN4cute5tupleIJiiiiEEENS1_10collective13CollectiveMmaINS1_39MainloopSm90TmaGmmaRmemAWarpSpecializedILi9ENS5_IJNS4_1CILi1EEESB_SB_EEENS1_35KernelTmaWarpSpecializedCooperativeEEENS5_IJNSA_ILi128EEENSA_ILi64EEESF_EEENS_12float_e4m3_tENS5_IJSB_llEEESI_NS5_IJlSB_lEEENS4_8TiledMMAINS4_8MMA_AtomIJNS4_4SM904GMMA30MMA_64x64x32_F32E4M3E4M3_RS_TNILNSO_7ScaleInE1ELSQ_1EEEEEENS4_6LayoutINS5_IJNSA_ILi2EEESB_SB_EEENS5_IJSB_NSA_ILi0EEESW_EEEEENS5_IJNS4_10UnderscoreESZ_SZ_EEEEENS4_13SM90_TMA_LOADENS4_14ComposedLayoutINS4_7SwizzleILi3ELi4ELi3EEENS4_18smem_ptr_flag_bitsILi8EEENST_INS5_IJSF_NSA_ILi8EEEEEENS5_IJSB_SF_EEEEEEENS4_9Copy_AtomIJNS4_39AutoVectorizingCopyWithAssumedAlignmentILi128EEESI_EEENS4_8identityES12_NS13_IS15_S17_NST_INS5_IJS18_SF_EEENS5_IJSF_SB_EEEEEEEvS1H_EENS_8epilogue10collective6detail29Sm90TmaWarpSpecializedAdapterINS1O_15DefaultEpilogueISI_SK_SK_NS1N_6thread17LinearCombinationISI_Li1EffLNS1S_9ScaleType4KindE0ELNS_15FloatRoundStyleE2ESI_EENS1_15EpilogueDefaultEEEEEvvEEEEvNT_6ParamsE)
	.align		4
        /*000c*/ 	.word	index@(__assertfail)
	.align		4
        /*0010*/ 	.word	0x00000000
	.align		4
        /*0014*/ 	.word	0xfffffffe
	.align		4
        /*0018*/ 	.word	0x00000000
	.align		4
        /*001c*/ 	.word	0xfffffffd
	.align		4
        /*0020*/ 	.word	0x00000000
	.align		4
        /*0024*/ 	.word	0xfffffffc


//--------------------- .nv.constant4             --------------------------
	.section	.nv.constant4,"a",@progbits
	.align	8
	.align		8
.nv.constant4:
        /*0000*/ 	.dword	__assertfail
	.align		8
        /*0008*/ 	.dword	__unnamed_1
	.align		8
        /*0010*/ 	.dword	__unnamed_2
	.align		8
        /*0018*/ 	.dword	_ZN40_INTERNAL_b6d795fd_4_k_cu_b689731c_246874cuda3std3__45__cpo5beginE
	.align		8
        /*0020*/ 	.dword	_ZN40_INTERNAL_b6d795fd_4_k_cu_b689731c_246874cuda3std3__45__cpo3endE
	.align		8
        /*0028*/ 	.dword	_ZN40_INTERNAL_b6d795fd_4_k_cu_b689731c_246874cuda3std3__45__cpo6cbeginE
	.align		8
        /*0030*/ 	.dword	_ZN40_INTERNAL_b6d795fd_4_k_cu_b689731c_246874cuda3std3__45__cpo4cendE
	.align		8
        /*0038*/ 	.dword	_ZN40_INTERNAL_b6d795fd_4_k_cu_b689731c_246874cuda3std3__442_GLOBAL__N__b6d795fd_4_k_cu_b689731c_246876ignoreE
	.align		8
        /*0040*/ 	.dword	_ZN40_INTERNAL_b6d795fd_4_k_cu_b689731c_246874cuda3std3__419piecewise_constructE
	.align		8
        /*0048*/ 	.dword	_ZN40_INTERNAL_b6d795fd_4_k_cu_b689731c_246874cuda3std3__48in_placeE
	.align		8
        /*0050*/ 	.dword	_ZN40_INTERNAL_b6d795fd_4_k_cu_b689731c_246874cuda3std6ranges3__45__cpo4swapE
	.align		8
        /*0058*/ 	.dword	_ZN40_INTERNAL_b6d795fd_4_k_cu_b689731c_246874cuda3std6ranges3__45__cpo9iter_moveE
	.align		8
        /*0060*/ 	.dword	_ZN40_INTERNAL_b6d795fd_4_k_cu_b689731c_246874cute7productE
	.align		8
        /*0068*/ 	.dword	_ZN40_INTERNAL_b6d795fd_4_k_cu_b689731c_246874cute1_E
	.align		8
        /*0070*/ 	.dword	$str$24
	.align		8
        /*0078*/ 	.dword	$str$25


//--------------------- .text._ZN7cutlass13device_kernelINS_4gemm6kernel13GemmUniversalIN4cute5tupleIJiiiiEEENS1_10collective13CollectiveMmaINS1_39MainloopSm90TmaGmmaRmemAWarpSpecializedILi9ENS5_IJNS4_1CILi1EEESB_SB_EEENS1_35KernelTmaWarpSpecializedCooperativeEEENS5_IJNSA_ILi128EEENSA_ILi64EEESF_EEENS_12float_e4m3_tENS5_IJSB_llEEESI_NS5_IJlSB_lEEENS4_8TiledMMAINS4_8MMA_AtomIJNS4_4SM904GMMA30MMA_64x64x32_F32E4M3E4M3_RS_TNILNSO_7ScaleInE1ELSQ_1EEEEEENS4_6LayoutINS5_IJNSA_ILi2EEESB_SB_EEENS5_IJSB_NSA_ILi0EEESW_EEEEENS5_IJNS4_10UnderscoreESZ_SZ_EEEEENS4_13SM90_TMA_LOADENS4_14ComposedLayoutINS4_7SwizzleILi3ELi4ELi3EEENS4_18smem_ptr_flag_bitsILi8EEENST_INS5_IJSF_NSA_ILi8EEEEEENS5_IJSB_SF_EEEEEEENS4_9Copy_AtomIJNS4_39AutoVectorizingCopyWithAssumedAlignmentILi128EEESI_EEENS4_8identityES12_NS13_IS15_S17_NST_INS5_IJS18_SF_EEENS5_IJSF_SB_EEEEEEEvS1H_EENS_8epilogue10collective6detail29Sm90TmaWarpSpecializedAdapterINS1O_15DefaultEpilogueISI_SK_SK_NS1N_6thread17LinearCombinationISI_Li1EffLNS1S_9ScaleType4KindE0ELNS_15FloatRoundStyleE2ESI_EENS1_15EpilogueDefaultEEEEEvvEEEEvNT_6ParamsE --------------------------
	.section	.text._ZN7cutlass13device_kernelINS_4gemm6kernel13GemmUniversalIN4cute5tupleIJiiiiEEENS1_10collective13CollectiveMmaINS1_39MainloopSm90TmaGmmaRmemAWarpSpecializedILi9ENS5_IJNS4_1CILi1EEESB_SB_EEENS1_35KernelTmaWarpSpecializedCooperativeEEENS5_IJNSA_ILi128EEENSA_ILi64EEESF_EEENS_12float_e4m3_tENS5_IJSB_llEEESI_NS5_IJlSB_lEEENS4_8TiledMMAINS4_8MMA_AtomIJNS4_4SM904GMMA30MMA_64x64x32_F32E4M3E4M3_RS_TNILNSO_7ScaleInE1ELSQ_1EEEEEENS4_6LayoutINS5_IJNSA_ILi2EEESB_SB_EEENS5_IJSB_NSA_ILi0EEESW_EEEEENS5_IJNS4_10UnderscoreESZ_SZ_EEEEENS4_13SM90_TMA_LOADENS4_14ComposedLayoutINS4_7SwizzleILi3ELi4ELi3EEENS4_18smem_ptr_flag_bitsILi8EEENST_INS5_IJSF_NSA_ILi8EEEEEENS5_IJSB_SF_EEEEEEENS4_9Copy_AtomIJNS4_39AutoVectorizingCopyWithAssumedAlignmentILi128EEESI_EEENS4_8identityES12_NS13_IS15_S17_NST_INS5_IJS18_SF_EEENS5_IJSF_SB_EEEEEEEvS1H_EENS_8epilogue10collective6detail29Sm90TmaWarpSpecializedAdapterINS1O_15DefaultEpilogueISI_SK_SK_NS1N_6thread17LinearCombinationISI_Li1EffLNS1S_9ScaleType4KindE0ELNS_15FloatRoundStyleE2ESI_EENS1_15EpilogueDefaultEEEEEvvEEEEvNT_6ParamsE,"ax",@progbits
	.align	128
.text._ZN7cutlass13device_kernelINS_4gemm6kernel13GemmUniversalIN4cute5tupleIJiiiiEEENS1_10collective13CollectiveMmaINS1_39MainloopSm90TmaGmmaRmemAWarpSpecializedILi9ENS5_IJNS4_1CILi1EEESB_SB_EEENS1_35KernelTmaWarpSpecializedCooperativeEEENS5_IJNSA_ILi128EEENSA_ILi64EEESF_EEENS_12float_e4m3_tENS5_IJSB_llEEESI_NS5_IJlSB_lEEENS4_8TiledMMAINS4_8MMA_AtomIJNS4_4SM904GMMA30MMA_64x64x32_F32E4M3E4M3_RS_TNILNSO_7ScaleInE1ELSQ_1EEEEEENS4_6LayoutINS5_IJNSA_ILi2EEESB_SB_EEENS5_IJSB_NSA_ILi0EEESW_EEEEENS5_IJNS4_10UnderscoreESZ_SZ_EEEEENS4_13SM90_TMA_LOADENS4_14ComposedLayoutINS4_7SwizzleILi3ELi4ELi3EEENS4_18smem_ptr_flag_bitsILi8EEENST_INS5_IJSF_NSA_ILi8EEEEEENS5_IJSB_SF_EEEEEEENS4_9Copy_AtomIJNS4_39AutoVectorizingCopyWithAssumedAlignmentILi128EEESI_EEENS4_8identityES12_NS13_IS15_S17_NST_INS5_IJS18_SF_EEENS5_IJSF_SB_EEEEEEEvS1H_EENS_8epilogue10collective6detail29Sm90TmaWarpSpecializedAdapterINS1O_15DefaultEpilogueISI_SK_SK_NS1N_6thread17LinearCombinationISI_Li1EffLNS1S_9ScaleType4KindE0ELNS_15FloatRoundStyleE2ESI_EENS1_15EpilogueDefaultEEEEEvvEEEEvNT_6ParamsE:
        .type           _ZN7cutlass13device_kernelINS_4gemm6kernel13GemmUniversalIN4cute5tupleIJiiiiEEENS1_10collective13CollectiveMmaINS1_39MainloopSm90TmaGmmaRmemAWarpSpecializedILi9ENS5_IJNS4_1CILi1EEESB_SB_EEENS1_35KernelTmaWarpSpecializedCooperativeEEENS5_IJNSA_ILi128EEENSA_ILi64EEESF_EEENS_12float_e4m3_tENS5_IJSB_llEEESI_NS5_IJlSB_lEEENS4_8TiledMMAINS4_8MMA_AtomIJNS4_4SM904GMMA30MMA_64x64x32_F32E4M3E4M3_RS_TNILNSO_7ScaleInE1ELSQ_1EEEEEENS4_6LayoutINS5_IJNSA_ILi2EEESB_SB_EEENS5_IJSB_NSA_ILi0EEESW_EEEEENS5_IJNS4_10UnderscoreESZ_SZ_EEEEENS4_13SM90_TMA_LOADENS4_14ComposedLayoutINS4_7SwizzleILi3ELi4ELi3EEENS4_18smem_ptr_flag_bitsILi8EEENST_INS5_IJSF_NSA_ILi8EEEEEENS5_IJSB_SF_EEEEEEENS4_9Copy_AtomIJNS4_39AutoVectorizingCopyWithAssumedAlignmentILi128EEESI_EEENS4_8identityES12_NS13_IS15_S17_NST_INS5_IJS18_SF_EEENS5_IJSF_SB_EEEEEEEvS1H_EENS_8epilogue10collective6detail29Sm90TmaWarpSpecializedAdapterINS1O_15DefaultEpilogueISI_SK_SK_NS1N_6thread17LinearCombinationISI_Li1EffLNS1S_9ScaleType4KindE0ELNS_15FloatRoundStyleE2ESI_EENS1_15EpilogueDefaultEEEEEvvEEEEvNT_6ParamsE,@function
        .size           _ZN7cutlass13device_kernelINS_4gemm6kernel13GemmUniversalIN4cute5tupleIJiiiiEEENS1_10collective13CollectiveMmaINS1_39MainloopSm90TmaGmmaRmemAWarpSpecializedILi9ENS5_IJNS4_1CILi1EEESB_SB_EEENS1_35KernelTmaWarpSpecializedCooperativeEEENS5_IJNSA_ILi128EEENSA_ILi64EEESF_EEENS_12float_e4m3_tENS5_IJSB_llEEESI_NS5_IJlSB_lEEENS4_8TiledMMAINS4_8MMA_AtomIJNS4_4SM904GMMA30MMA_64x64x32_F32E4M3E4M3_RS_TNILNSO_7ScaleInE1ELSQ_1EEEEEENS4_6LayoutINS5_IJNSA_ILi2EEESB_SB_EEENS5_IJSB_NSA_ILi0EEESW_EEEEENS5_IJNS4_10UnderscoreESZ_SZ_EEEEENS4_13SM90_TMA_LOADENS4_14ComposedLayoutINS4_7SwizzleILi3ELi4ELi3EEENS4_18smem_ptr_flag_bitsILi8EEENST_INS5_IJSF_NSA_ILi8EEEEEENS5_IJSB_SF_EEEEEEENS4_9Copy_AtomIJNS4_39AutoVectorizingCopyWithAssumedAlignmentILi128EEESI_EEENS4_8identityES12_NS13_IS15_S17_NST_INS5_IJS18_SF_EEENS5_IJSF_SB_EEEEEEEvS1H_EENS_8epilogue10collective6detail29Sm90TmaWarpSpecializedAdapterINS1O_15DefaultEpilogueISI_SK_SK_NS1N_6thread17LinearCombinationISI_Li1EffLNS1S_9ScaleType4KindE0ELNS_15FloatRoundStyleE2ESI_EENS1_15EpilogueDefaultEEEEEvvEEEEvNT_6ParamsE,(.L_x_160 - _ZN7cutlass13device_kernelINS_4gemm6kernel13GemmUniversalIN4cute5tupleIJiiiiEEENS1_10collective13CollectiveMmaINS1_39MainloopSm90TmaGmmaRmemAWarpSpecializedILi9ENS5_IJNS4_1CILi1EEESB_SB_EEENS1_35KernelTmaWarpSpecializedCooperativeEEENS5_IJNSA_ILi128EEENSA_ILi64EEESF_EEENS_12float_e4m3_tENS5_IJSB_llEEESI_NS5_IJlSB_lEEENS4_8TiledMMAINS4_8MMA_AtomIJNS4_4SM904GMMA30MMA_64x64x32_F32E4M3E4M3_RS_TNILNSO_7ScaleInE1ELSQ_1EEEEEENS4_6LayoutINS5_IJNSA_ILi2EEESB_SB_EEENS5_IJSB_NSA_ILi0EEESW_EEEEENS5_IJNS4_10UnderscoreESZ_SZ_EEEEENS4_13SM90_TMA_LOADENS4_14ComposedLayoutINS4_7SwizzleILi3ELi4ELi3EEENS4_18smem_ptr_flag_bitsILi8EEENST_INS5_IJSF_NSA_ILi8EEEEEENS5_IJSB_SF_EEEEEEENS4_9Copy_AtomIJNS4_39AutoVectorizingCopyWithAssumedAlignmentILi128EEESI_EEENS4_8identityES12_NS13_IS15_S17_NST_INS5_IJS18_SF_EEENS5_IJSF_SB_EEEEEEEvS1H_EENS_8epilogue10collective6detail29Sm90TmaWarpSpecializedAdapterINS1O_15DefaultEpilogueISI_SK_SK_NS1N_6thread17LinearCombinationISI_Li1EffLNS1S_9ScaleType4KindE0ELNS_15FloatRoundStyleE2ESI_EENS1_15EpilogueDefaultEEEEEvvEEEEvNT_6ParamsE)
        .other          _ZN7cutlass13device_kernelINS_4gemm6kernel13GemmUniversalIN4cute5tupleIJiiiiEEENS1_10collective13CollectiveMmaINS1_39MainloopSm90TmaGmmaRmemAWarpSpecializedILi9ENS5_IJNS4_1CILi1EEESB_SB_EEENS1_35KernelTmaWarpSpecializedCooperativeEEENS5_IJNSA_ILi128EEENSA_ILi64EEESF_EEENS_12float_e4m3_tENS5_IJSB_llEEESI_NS5_IJlSB_lEEENS4_8TiledMMAINS4_8MMA_AtomIJNS4_4SM904GMMA30MMA_64x64x32_F32E4M3E4M3_RS_TNILNSO_7ScaleInE1ELSQ_1EEEEEENS4_6LayoutINS5_IJNSA_ILi2EEESB_SB_EEENS5_IJSB_NSA_ILi0EEESW_EEEEENS5_IJNS4_10UnderscoreESZ_SZ_EEEEENS4_13SM90_TMA_LOADENS4_14ComposedLayoutINS4_7SwizzleILi3ELi4ELi3EEENS4_18smem_ptr_flag_bitsILi8EEENST_INS5_IJSF_NSA_ILi8EEEEEENS5_IJSB_SF_EEEEEEENS4_9Copy_AtomIJNS4_39AutoVectorizingCopyWithAssumedAlignmentILi128EEESI_EEENS4_8identityES12_NS13_IS15_S17_NST_INS5_IJS18_SF_EEENS5_IJSF_SB_EEEEEEEvS1H_EENS_8epilogue10collective6detail29Sm90TmaWarpSpecializedAdapterINS1O_15DefaultEpilogueISI_SK_SK_NS1N_6thread17LinearCombinationISI_Li1EffLNS1S_9ScaleType4KindE0ELNS_15FloatRoundStyleE2ESI_EENS1_15EpilogueDefaultEEEEEvvEEEEvNT_6ParamsE,@"STO_CUDA_ENTRY STV_DEFAULT"
_ZN7cutlass13device_kernelINS_4gemm6kernel13GemmUniversalIN4cute5tupleIJiiiiEEENS1_10collective13CollectiveMmaINS1_39MainloopSm90TmaGmmaRmemAWarpSpecializedILi9ENS5_IJNS4_1CILi1EEESB_SB_EEENS1_35KernelTmaWarpSpecializedCooperativeEEENS5_IJNSA_ILi128EEENSA_ILi64EEESF_EEENS_12float_e4m3_tENS5_IJSB_llEEESI_NS5_IJlSB_lEEENS4_8TiledMMAINS4_8MMA_AtomIJNS4_4SM904GMMA30MMA_64x64x32_F32E4M3E4M3_RS_TNILNSO_7ScaleInE1ELSQ_1EEEEEENS4_6LayoutINS5_IJNSA_ILi2EEESB_SB_EEENS5_IJSB_NSA_ILi0EEESW_EEEEENS5_IJNS4_10UnderscoreESZ_SZ_EEEEENS4_13SM90_TMA_LOADENS4_14ComposedLayoutINS4_7SwizzleILi3ELi4ELi3EEENS4_18smem_ptr_flag_bitsILi8EEENST_INS5_IJSF_NSA_ILi8EEEEEENS5_IJSB_SF_EEEEEEENS4_9Copy_AtomIJNS4_39AutoVectorizingCopyWithAssumedAlignmentILi128EEESI_EEENS4_8identityES12_NS13_IS15_S17_NST_INS5_IJS18_SF_EEENS5_IJSF_SB_EEEEEEEvS1H_EENS_8epilogue10collective6detail29Sm90TmaWarpSpecializedAdapterINS1O_15DefaultEpilogueISI_SK_SK_NS1N_6thread17LinearCombinationISI_Li1EffLNS1S_9ScaleType4KindE0ELNS_15FloatRoundStyleE2ESI_EENS1_15EpilogueDefaultEEEEEvvEEEEvNT_6ParamsE:
[----:B------:R-:W0:Y:S01]  /*0000*/  LDC R1, c[0x0][0x28] ;  /* 0x00000a00ff017b82 */ /* 0x000e220000000800 */
[----:B------:R-:W1:Y:S01]  /*0010*/  S2R R18, SR_TID.X ;  /* 0x0000000000127919 */ /* 0x000e620000002100 */
[----:B------:R-:W-:Y:S01]  /*0020*/  ELECT P0, URZ, PT ;  /* 0x00000000003f782f */ /* 0x000fe20003800000 */
[----:B------:R-:W-:Y:S01]  /*0030*/  BSSY B0, `(.L_x_0) ;  /* 0x000000f000007945 */ /* 0x000fe20003800000 */
[--C-:B-1----:R-:W-:Y:S02]  /*0040*/  SHF.R.U32.HI R0, RZ, 0x5, R18.reuse ;  /* 0x00000005ff007819 */ /* 0x102fe40000011612 */
[----:B------:R-:W-:-:S03]  /*0050*/  SHF.R.U32.HI R2, RZ, 0x7, R18 ;  /* 0x00000007ff027819 */ /* 0x000fc60000011612 */
[----:B------:R-:W1:Y:S04]  /*0060*/  SHFL.IDX PT, R5, R0, RZ, 0x1f ;  /* 0x00001fff00057589 */ /* 0x000e6800000e0000 */
[----:B------:R2:W3:Y:S01]  /*0070*/  SHFL.IDX PT, R8, R2, RZ, 0x1f ;  /* 0x00001fff02087589 */ /* 0x0004e200000e0000 */
[----:B-1----:R-:W-:-:S13]  /*0080*/  ISETP.NE.OR P0, PT, R5, RZ, !P0 ;  /* 0x000000ff0500720c */ /* 0x002fda0004705670 */
[----:B0-23--:R-:W-:Y:S05]  /*0090*/  @P0 BRA `(.L_x_1) ;  /* 0x0000000000200947 */ /* 0x00dfea0003800000 */
[----:B------:R-:W-:Y:S02]  /*00a0*/  ULDC.64 UR4, c[0x0][0x198] ;  /* 0x0000660000047ab9 */ /* 0x000fe40000000a00 */
[----:B------:R-:W-:Y:S02]  /*00b0*/  UIADD3 UR6, UP0, UR4, 0xf0, URZ ;  /* 0x000000f004067890 */ /* 0x000fe4000ff1e03f */
[----:B------:R-:W-:Y:S02]  /*00c0*/  UIADD3 UR4, UP1, UR4, 0x1f0, URZ ;  /* 0x000001f004047890 */ /* 0x000fe4000ff3e03f */
[----:B------:R-:W-:Y:S02]  /*00d0*/  UIADD3.X UR7, URZ, UR5, URZ, UP0, !UPT ;  /* 0x000000053f077290 */ /* 0x000fe400087fe43f */
[----:B------:R-:W-:-:S07]  /*00e0*/  UIADD3.X UR5, URZ, UR5, URZ, UP1, !UPT ;  /* 0x000000053f057290 */ /* 0x000fce0008ffe43f */
[----:B------:R0:W-:Y:S02]  /*00f0*/  UTMACCTL.PF [UR6] ;  /* 0x00000000060079b9 */ /* 0x0001e40008040000 */
[----:B------:R0:W-:Y:S02]  /*0100*/  UTMACCTL.PF [UR4] ;  /* 0x00000000040079b9 */ /* 0x0001e40008040000 */
[----:B0-----:R-:W-:Y:S01]  /*0110*/  NOP ;  /* 0x0000000000007918 */ /* 0x001fe20000000000 */
.L_x_1:
[----:B------:R-:W-:Y:S05]  /*0120*/  BSYNC B0 ;  /* 0x0000000000007941 */ /* 0x000fea0003800000 */
.L_x_0:
[----:B------:R-:W0:Y:S02]  /*0130*/  SHFL.IDX PT, R2, R0, RZ, 0x1f ;  /* 0x00001fff00027589 */ /* 0x000e2400000e0000 */
[----:B0-----:R-:W-:-:S13]  /*0140*/  ISETP.NE.AND P0, PT, R2, RZ, PT ;  /* 0x000000ff0200720c */ /* 0x001fda0003f05270 */
[----:B------:R-:W-:Y:S05]  /*0150*/  @P0 BRA `(.L_x_2) ;  /* 0x00000000008c0947 */ /* 0x000fea0003800000 */
[----:B------:R-:W-:Y:S01]  /*0160*/  ELECT P0, URZ, PT ;  /* 0x00000000003f782f */ /* 0x000fe20003800000 */
[----:B------:R-:W-:-:S12]  /*0170*/  BSSY B0, `(.L_x_2) ;  /* 0x0000021000007945 */ /* 0x000fd80003800000 */
[----:B------:R-:W-:Y:S05]  /*0180*/  @!P0 BRA `(.L_x_3) ;  /* 0x00000000007c8947 */ /* 0x000fea0003800000 */
[----:B------:R-:W0:Y:S01]  /*0190*/  S2UR UR8, SR_CgaCtaId ;  /* 0x00000000000879c3 */ /* 0x000e220000008800 */
[----:B------:R-:W-:Y:S01]  /*01a0*/  UMOV UR4, 0x400 ;  /* 0x0000040000047882 */ /* 0x000fe20000000000 */
[----:B------:R-:W-:Y:S01]  /*01b0*/  UMOV UR5, 0x1 ;  /* 0x0000000100057882 */ /* 0x000fe20000000000 */
[----:B------:R-:W-:Y:S02]  /*01c0*/  UMOV UR6, 0x100 ;  /* 0x0000010000067882 */ /* 0x000fe40000000000 */
[----:B------:R-:W-:-:S04]  /*01d0*/  UIADD3 UR6, -UR6, 0x100000, URZ ;  /* 0x0010000006067890 */ /* 0x000fc8000fffe13f */
[----:B------:R-:W-:Y:S02]  /*01e0*/  USHF.L.U32 UR7, UR6, 0xb, URZ ;  /* 0x0000000b06077899 */ /* 0x000fe4000800063f */
[----:B------:R-:W-:Y:S02]  /*01f0*/  USHF.L.U32 UR6, UR6, 0x1, URZ ;  /* 0x0000000106067899 */ /* 0x000fe4000800063f */
[----:B0-----:R-:W-:Y:S02]  /*0200*/  ULEA UR8, UR8, UR4, 0x18 ;  /* 0x0000000408087291 */ /* 0x001fe4000f8ec03f */
[----:B------:R-:W-:-:S04]  /*0210*/  UIADD3 UR4, -UR5, 0x100000, URZ ;  /* 0x0010000005047890 */ /* 0x000fc8000fffe13f */
[----:B------:R-:W-:Y:S02]  /*0220*/  USHF.L.U32 UR5, UR4, 0xb, URZ ;  /* 0x0000000b04057899 */ /* 0x000fe4000800063f */
[----:B------:R-:W-:Y:S01]  /*0230*/  USHF.L.U32 UR4, UR4, 0x1, URZ ;  /* 0x0000000104047899 */ /* 0x000fe2000800063f */
[----:B------:R-:W0:Y:S11]  /*0240*/  FENCE.VIEW.ASYNC.S ;  /* 0x00000000000073c6 */ /* 0x000e360000000000 */
[----:B0-----:R0:W1:Y:S01]  /*0250*/  SYNCS.EXCH.64 URZ, [UR8], UR4 ;  /* 0x00000004083f75b2 */ /* 0x0010620008000100 */
[----:B------:R0:W2:Y:S01]  /*0260*/  SYNCS.EXCH.64 URZ, [UR8+0x48], UR6 ;  /* 0x00004806083f75b2 */ /* 0x0000a20008000100 */
[----:B------:R0:W3:Y:S01]  /*0270*/  SYNCS.EXCH.64 URZ, [UR8+0x8], UR4 ;  /* 0x00000804083f75b2 */ /* 0x0000e20008000100 */
[----:B------:R0:W4:Y:S01]  /*0280*/  SYNCS.EXCH.64 URZ, [UR8+0x50], UR6 ;  /* 0x00005006083f75b2 */ /* 0x0001220008000100 */
[----:B------:R0:W0:Y:S01]  /*0290*/  SYNCS.EXCH.64 URZ, [UR8+0x10], UR4 ;  /* 0x00001004083f75b2 */ /* 0x0000220008000100 */
        /* <DEDUP_REMOVED lines=13> */
[----:B------:R-:W-:Y:S01]  /*0370*/  NOP ;  /* 0x0000000000007918 */ /* 0x000fe20000000000 */
.L_x_3:
[----:B0-----:R-:W-:Y:S05]  /*0380*/  BSYNC B0 ;  /* 0x0000000000007941 */ /* 0x001fea0003800000 */
.L_x_2:
[----:B------:R-:W0:Y:S01]  /*0390*/  SHFL.IDX PT, R0, R0, RZ, 0x1f ;  /* 0x00001fff00007589 */ /* 0x000e2200000e0000 */
[----:B------:R-:W-:Y:S01]  /*03a0*/  ELECT P0, URZ, PT ;  /* 0x00000000003f782f */ /* 0x000fe20003800000 */
[----:B------:R-:W5:Y:S01]  /*03b0*/  LDC R2, c[0x0][0x65c] ;  /* 0x00019700ff027b82 */ /* 0x000f620000000800 */
[----:B------:R-:W-:Y:S01]  /*03c0*/  SHF.R.S32.HI R6, RZ, 0x1f, R5 ;  /* 0x0000001fff067819 */ /* 0x000fe20000011405 */
[----:B------:R-:W1:Y:S01]  /*03d0*/  S2R R3, SR_CTAID.Y ;  /* 0x0000000000037919 */ /* 0x000e620000002600 */
[----:B------:R-:W-:Y:S01]  /*03e0*/  UMOV UR4, 0x20 ;  /* 0x0000002000047882 */ /* 0x000fe20000000000 */
[----:B------:R-:W-:Y:S01]  /*03f0*/  ISETP.NE.AND P2, PT, R8, RZ, PT ;  /* 0x000000ff0800720c */ /* 0x000fe20003f45270 */
[----:B------:R-:W-:Y:S01]  /*0400*/  NOP ;  /* 0x0000000000007918 */ /* 0x000fe20000000000 */
[----:B------:R-:W2:Y:S01]  /*0410*/  S2R R4, SR_CTAID.X ;  /* 0x0000000000047919 */ /* 0x000ea20000002500 */
[----:B------:R-:W-:Y:S01]  /*0420*/  LEA.HI R6, R6, R5, RZ, 0x2 ;  /* 0x0000000506067211 */ /* 0x000fe200078f10ff */
[----:B------:R-:W-:Y:S01]  /*0430*/  NOP ;  /* 0x0000000000007918 */ /* 0x000fe20000000000 */
[----:B0-----:R-:W-:-:S02]  /*0440*/  ISETP.NE.OR P0, PT, R0, RZ, !P0 ;  /* 0x000000ff0000720c */ /* 0x001fc40004705670 */
[----:B-----5:R-:W-:-:S04]  /*0450*/  ISETP.NE.AND P3, PT, R2, 0x1, PT ;  /* 0x000000010200780c */ /* 0x020fc80003f65270 */
[----:B------:R-:W-:Y:S02]  /*0460*/  P2R R0, PR, RZ, 0x8 ;  /* 0x00000008ff007803 */ /* 0x000fe40000000000 */
[----:B------:R-:W-:-:S05]  /*0470*/  LOP3.LUT R0, R6, 0xfffffffc, RZ, 0xc0, !PT ;  /* 0xfffffffc06007812 */ /* 0x000fca00078ec0ff */
[----:B------:R-:W-:Y:S01]  /*0480*/  VOTEU.ALL UP0, P0 ;  /* 0x00000000003f7886 */ /* 0x000fe20000000000 */
[----:B------:R-:W-:Y:S01]  /*0490*/  IMAD.IADD R0, R5, 0x1, -R0 ;  /* 0x0000000105007824 */ /* 0x000fe200078e0a00 */
[----:B------:R-:W2:Y:S01]  /*04a0*/  @P3 LDC R17, c[0x0][0x10] ;  /* 0x00000400ff113b82 */ /* 0x000ea20000000800 */
[----:B------:R-:W-:Y:S01]  /*04b0*/  VOTEU.ALL UP1, P0 ;  /* 0x00000000003f7886 */ /* 0x000fe20000020000 */
[----:B-1----:R-:W-:Y:S01]  /*04c0*/  @P3 IMAD.MOV.U32 R6, RZ, RZ, R3 ;  /* 0x000000ffff063224 */ /* 0x002fe200078e0003 */
[----:B------:R-:W-:Y:S01]  /*04d0*/  @!UP0 UMOV UR6, 0x400 ;  /* 0x0000040000068882 */ /* 0x000fe20000000000 */
[----:B------:R-:W-:-:S04]  /*04e0*/  @!UP0 UIADD3 UR4, -UR4, 0x100000, URZ ;  /* 0x0010000004048890 */ /* 0x000fc8000fffe13f */
[----:B------:R-:W-:Y:S02]  /*04f0*/  @!UP0 USHF.L.U32 UR5, UR4, 0xb, URZ ;  /* 0x0000000b04058899 */ /* 0x000fe4000800063f */
[----:B------:R-:W-:Y:S01]  /*0500*/  @!UP0 USHF.L.U32 UR4, UR4, 0x1, URZ ;  /* 0x0000000104048899 */ /* 0x000fe2000800063f */
[----:B------:R-:W-:Y:S02]  /*0510*/  @P3 IMAD.MOV.U32 R7, RZ, RZ, RZ ;  /* 0x000000ffff073224 */ /* 0x000fe400078e00ff */
[----:B------:R-:W-:Y:S01]  /*0520*/  IMAD.MOV.U32 R5, RZ, RZ, RZ ;  /* 0x000000ffff057224 */ /* 0x000fe200078e00ff */
[----:B------:R-:W0:Y:S01]  /*0530*/  @!UP0 S2UR UR7, SR_CgaCtaId ;  /* 0x00000000000789c3 */ /* 0x000e220000008800 */
[----:B------:R-:W-:-:S07]  /*0540*/  @P3 IMAD.MOV.U32 R11, RZ, RZ, RZ ;  /* 0x000000ffff0b3224 */ /* 0x000fce00078e00ff */
[----:B------:R-:W1:Y:S01]  /*0550*/  @!P3 LDC R9, c[0x0][0xc] ;  /* 0x00000300ff09bb82 */ /* 0x000e620000000800 */
[----:B--2---:R-:W-:-:S04]  /*0560*/  @P3 IMAD.WIDE.U32 R16, R4, R17, R6 ;  /* 0x0000001104103225 */ /* 0x004fc800078e0006 */
[----:B------:R-:W-:Y:S01]  /*0570*/  @P3 IMAD.IADD R17, R17, 0x1, R11 ;  /* 0x0000000111113824 */ /* 0x000fe200078e020b */
[----:B0-----:R-:W-:Y:S01]  /*0580*/  @!UP0 ULEA UR6, UR7, UR6, 0x18 ;  /* 0x0000000607068291 */ /* 0x001fe2000f8ec03f */
[----:B------:R-:W-:Y:S01]  /*0590*/  VOTEU.ALL UP0, P0 ;  /* 0x00000000003f7886 */ /* 0x000fe20000000000 */
[----:B------:R-:W-:-:S04]  /*05a0*/  ISETP.NE.AND P0, PT, R0, 0x3, PT ;  /* 0x000000030000780c */ /* 0x000fc80003f05270 */
[----:B------:R-:W-:Y:S01]  /*05b0*/  ISETP.EQ.OR P0, PT, R0, RZ, !P0 ;  /* 0x000000ff0000720c */ /* 0x000fe20004702670 */
[----:B-1----:R-:W-:-:S03]  /*05c0*/  @!P3 IMAD.WIDE.U32 R6, R9, R3, R4 ;  /* 0x000000030906b225 */ /* 0x002fc600078e0004 */
[C---:B------:R-:W-:Y:S01]  /*05d0*/  ISETP.EQ.AND P0, PT, R8.reuse, RZ, P0 ;  /* 0x000000ff0800720c */ /* 0x040fe20000702270 */
[----:B------:R-:W-:Y:S01]  /*05e0*/  VIADD R8, R8, 0xffffffff ;  /* 0xffffffff08087836 */ /* 0x000fe20000000000 */
[----:B------:R-:W0:Y:S02]  /*05f0*/  FENCE.VIEW.ASYNC.S ;  /* 0x00000000000073c6 */ /* 0x000e240000000000 */
[----:B0-----:R0:W3:Y:S01]  /*0600*/  @!UP0 SYNCS.EXCH.64 URZ, [UR6+0xa0], UR4 ;  /* 0x0000a004063f85b2 */ /* 0x0010e20008000100 */
[----:B------:R-:W-:Y:S01]  /*0610*/  @!P3 IMAD.MOV.U32 R16, RZ, RZ, R6 ;  /* 0x000000ffff10b224 */ /* 0x000fe200078e0006 */
[----:B------:R-:W-:Y:S01]  /*0620*/  SEL R19, RZ, 0x1, !P0 ;  /* 0x00000001ff137807 */ /* 0x000fe20004000000 */
[----:B------:R-:W-:Y:S01]  /*0630*/  @!P3 IMAD.MOV.U32 R17, RZ, RZ, R7 ;  /* 0x000000ffff11b224 */ /* 0x000fe200078e0007 */
[----:B------:R-:W-:-:S04]  /*0640*/  ISETP.GE.U32.AND P1, PT, R8, 0x2, PT ;  /* 0x000000020800780c */ /* 0x000fc80003f26070 */
[----:B------:R-:W-:Y:S01]  /*0650*/  SEL R19, R19, 0x2, P1 ;  /* 0x0000000213137807 */ /* 0x000fe20000800000 */
[----:B------:R0:W3:Y:S01]  /*0660*/  @!UP1 SYNCS.EXCH.64 URZ, [UR6+0xa8], UR4 ;  /* 0x0000a804063f95b2 */ /* 0x0000e20008000100 */
[----:B------:R-:W-:Y:S01]  /*0670*/  NOP ;  /* 0x0000000000007918 */ /* 0x000fe20000000000 */
[----:B---34-:R-:W-:Y:S06]  /*0680*/  BAR.SYNC.DEFER_BLOCKING 0x0 ;  /* 0x0000000000007b1d */ /* 0x018fec0000010000 */
[----:B------:R-:W-:Y:S05]  /*0690*/  @!P2 BRA `(.L_x_4) ;  /* 0x000000600024a947 */ /* 0x000fea0003800000 */
[----:B------:R-:W-:-:S13]  /*06a0*/  ISETP.GT.U32.AND P0, PT, R8, 0x1, PT ;  /* 0x000000010800780c */ /* 0x000fda0003f04070 */
[----:B0-----:R-:W-:Y:S05]  /*06b0*/  @P0 EXIT ;  /* 0x000000000000094d */ /* 0x001fea0003800000 */
[----:B------:R-:W-:Y:S01]  /*06c0*/  ULDC.64 UR4, c[0x0][0x650] ;  /* 0x0001940000047ab9 */ /* 0x000fe20000000a00 */
[----:B------:R-:W-:Y:S01]  /*06d0*/  PRMT R0, RZ, 0x7610, R0 ;  /* 0x00007610ff007816 */ /* 0x000fe20000000000 */
[----:B------:R-:W-:Y:S01]  /*06e0*/  IMAD.MOV.U32 R57, RZ, RZ, -0x1 ;  /* 0xffffffffff397424 */ /* 0x000fe200078e00ff */
[----:B------:R-:W-:Y:S01]  /*06f0*/  ISETP.GE.U32.AND P0, PT, R16, UR4, PT ;  /* 0x0000000410007c0c */ /* 0x000fe2000bf06070 */
[----:B------:R-:W-:Y:S02]  /*0700*/  IMAD.MOV.U32 R58, RZ, RZ, -0x1 ;  /* 0xffffffffff3a7424 */ /* 0x000fe400078e00ff */
[----:B------:R-:W-:Y:S01]  /*0710*/  IMAD.MOV.U32 R56, RZ, RZ, -0x1 ;  /* 0xffffffffff387424 */ /* 0x000fe200078e00ff */
[----:B------:R-:W-:-:S13]  /*0720*/  ISETP.GE.U32.AND.EX P0, PT, R17, UR5, PT, P0 ;  /* 0x0000000511007c0c */ /* 0x000fda000bf06100 */
[----:B------:R-:W-:Y:S05]  /*0730*/  @P0 BRA `(.L_x_5) ;  /* 0x0000000400540947 */ /* 0x000fea0003800000 */
[----:B------:R-:W0:Y:S01]  /*0740*/  LDC.64 R14, c[0x0][0x628] ;  /* 0x00018a00ff0e7b82 */ /* 0x000e220000000a00 */
[----:B------:R-:W-:Y:S02]  /*0750*/  IMAD.MOV.U32 R6, RZ, RZ, R16 ;  /* 0x000000ffff067224 */ /* 0x000fe400078e0010 */
[----:B------:R-:W-:-:S05]  /*0760*/  IMAD.MOV.U32 R7, RZ, RZ, R17 ;  /* 0x000000ffff077224 */ /* 0x000fca00078e0011 */
[----:B------:R-:W1:Y:S08]  /*0770*/  LDC R0, c[0x0][0x630] ;  /* 0x00018c00ff007b82 */ /* 0x000e700000000800 */
[----:B------:R-:W2:Y:S01]  /*0780*/  LDC.64 R20, c[0x0][0x620] ;  /* 0x00018800ff147b82 */ /* 0x000ea20000000a00 */
[----:B0-----:R-:W-:-:S04]  /*0790*/  ISETP.NE.U32.AND P0, PT, R14, RZ, PT ;  /* 0x000000ff0e00720c */ /* 0x001fc80003f05070 */
[----:B------:R-:W-:-:S13]  /*07a0*/  ISETP.NE.AND.EX P0, PT, R15, RZ, PT, P0 ;  /* 0x000000ff0f00720c */ /* 0x000fda0003f05300 */
[----:B-12---:R-:W-:Y:S05]  /*07b0*/  @!P0 BRA `(.L_x_6) ;  /* 0x0000000000288947 */ /* 0x006fea0003800000 */
[----:B------:R-:W0:Y:S02]  /*07c0*/  LDC R11, c[0x0][0x634] ;  /* 0x00018d00ff0b7b82 */ /* 0x000e240000000800 */
[----:B0-----:R-:W-:-:S05]  /*07d0*/  IADD3 R11, P0, R16, R11, RZ ;  /* 0x0000000b100b7210 */ /* 0x001fca0007f1e0ff */
[----:B------:R-:W-:-:S04]  /*07e0*/  IMAD.X R13, RZ, RZ, R17, P0 ;  /* 0x000000ffff0d7224 */ /* 0x000fc800000e0611 */
[----:B------:R-:W-:-:S04]  /*07f0*/  IMAD.WIDE.U32 R6, R13, R14, RZ ;  /* 0x0000000e0d067225 */ /* 0x000fc800078e00ff */
[----:B------:R-:W-:-:S04]  /*0800*/  IMAD.WIDE.U32 R8, P0, R11, R15, R6 ;  /* 0x0000000f0b087225 */ /* 0x000fc80007800006 */
[----:B------:R-:W-:-:S04]  /*0810*/  IMAD.WIDE.U32 R6, R11, R14, RZ ;  /* 0x0000000e0b067225 */ /* 0x000fc800078e00ff */
[----:B------:R-:W-:Y:S01]  /*0820*/  IMAD.X R11, RZ, RZ, RZ, P0 ;  /* 0x000000ffff0b7224 */ /* 0x000fe200000e06ff */
[----:B------:R-:W-:Y:S01]  /*0830*/  IADD3 RZ, P0, R7, R8, RZ ;  /* 0x0000000807ff7210 */ /* 0x000fe20007f1e0ff */
[----:B------:R-:W-:-:S04]  /*0840*/  IMAD.MOV.U32 R10, RZ, RZ, R9 ;  /* 0x000000ffff0a7224 */ /* 0x000fc800078e0009 */
[----:B------:R-:W-:-:S08]  /*0850*/  IMAD.WIDE.U32.X R6, R13, R15, R10, P0 ;  /* 0x0000000f0d067225 */ /* 0x000fd000000e040a */
.L_x_6:
[-CC-:B------:R-:W-:Y:S01]  /*0860*/  SHF.R.U64 R56, R6, R0.reuse, R7.reuse ;  /* 0x0000000006387219 */ /* 0x180fe20000001207 */
[----:B------:R-:W0:Y:S01]  /*0870*/  LDC R10, c[0x0][0x618] ;  /* 0x00018600ff0a7b82 */ /* 0x000e220000000800 */
[----:B------:R-:W-:Y:S01]  /*0880*/  SHF.R.U32.HI R5, RZ, R0, R7 ;  /* 0x00000000ff057219 */ /* 0x000fe20000011607 */
[----:B------:R-:W-:Y:S01]  /*0890*/  ULDC UR4, c[0x0][0x150] ;  /* 0x0000540000047ab9 */ /* 0x000fe20000000800 */
[----:B------:R-:W-:Y:S02]  /*08a0*/  IADD3 R9, P0, RZ, -R56, RZ ;  /* 0x80000038ff097210 */ /* 0x000fe40007f1e0ff */
[----:B------:R-:W-:-:S03]  /*08b0*/  I2FP.F32.U32 R0, R4 ;  /* 0x0000000400007245 */ /* 0x000fc60000201000 */
[----:B------:R-:W1:Y:S01]  /*08c0*/  LDC.64 R26, c[0x0][0x640] ;  /* 0x00019000ff1a7b82 */ /* 0x000e620000000a00 */
[----:B------:R-:W-:Y:S02]  /*08d0*/  IMAD.X R11, RZ, RZ, ~R5, P0 ;  /* 0x000000ffff0b7224 */ /* 0x000fe400000e0e05 */
[----:B------:R-:W-:Y:S01]  /*08e0*/  FMUL R0, R0, UR4 ;  /* 0x0000000400007c20 */ /* 0x000fe20008400000 */
[----:B------:R-:W-:Y:S01]  /*08f0*/  IMAD.WIDE.U32 R6, R9, R20, R16 ;  /* 0x0000001409067225 */ /* 0x000fe200078e0010 */
[----:B------:R-:W-:-:S03]  /*0900*/  ULDC UR4, c[0x0][0x154] ;  /* 0x0000550000047ab9 */ /* 0x000fc60000000800 */
[----:B------:R-:W-:Y:S01]  /*0910*/  IMAD R8, R11, R20, RZ ;  /* 0x000000140b087224 */ /* 0x000fe200078e02ff */
[----:B------:R-:W2:Y:S01]  /*0920*/  LDC R5, c[0x0][0x144] ;  /* 0x00005100ff057b82 */ /* 0x000ea20000000800 */
[----:B------:R-:W3:Y:S02]  /*0930*/  F2I.U32.TRUNC.NTZ R0, R0 ;  /* 0x0000000000007305 */ /* 0x000ee4000020f000 */
[----:B------:R-:W-:-:S04]  /*0940*/  IMAD R9, R9, R21, R8 ;  /* 0x0000001509097224 */ /* 0x000fc800078e0208 */
[----:B------:R-:W-:Y:S01]  /*0950*/  IMAD.IADD R7, R7, 0x1, R9 ;  /* 0x0000000107077824 */ /* 0x000fe200078e0209 */
[----:B------:R-:W4:Y:S01]  /*0960*/  LDC R12, c[0x0][0x608] ;  /* 0x00018200ff0c7b82 */ /* 0x000f220000000800 */
[----:B------:R-:W-:-:S03]  /*0970*/  IMAD.MOV.U32 R9, RZ, RZ, -0x1 ;  /* 0xffffffffff097424 */ /* 0x000fc600078e00ff */
[-CC-:B0-----:R-:W-:Y:S02]  /*0980*/  SHF.R.U64 R20, R6, R10.reuse, R7.reuse ;  /* 0x0000000a06147219 */ /* 0x181fe40000001207 */
[----:B------:R-:W-:Y:S02]  /*0990*/  I2FP.F32.U32 R6, R3 ;  /* 0x0000000300067245 */ /* 0x000fe40000201000 */
[----:B------:R-:W0:Y:S01]  /*09a0*/  LDC R24, c[0x0][0x658] ;  /* 0x00019600ff187b82 */ /* 0x000e220000000800 */
[----:B-1----:R-:W-:Y:S01]  /*09b0*/  ISETP.NE.U32.AND P0, PT, R26, RZ, PT ;  /* 0x000000ff1a00720c */ /* 0x002fe20003f05070 */
[----:B---3--:R-:W-:Y:S01]  /*09c0*/  IMAD.MOV R8, RZ, RZ, -R0 ;  /* 0x000000ffff087224 */ /* 0x008fe200078e0a00 */
[----:B------:R-:W-:Y:S01]  /*09d0*/  SHF.R.U32.HI R7, RZ, R10, R7 ;  /* 0x0000000aff077219 */ /* 0x000fe20000011607 */
[----:B------:R-:W-:Y:S01]  /*09e0*/  FMUL R6, R6, UR4 ;  /* 0x0000000406067c20 */ /* 0x000fe20008400000 */
[----:B------:R-:W-:-:S03]  /*09f0*/  ISETP.NE.AND.EX P0, PT, R27, RZ, PT, P0 ;  /* 0x000000ff1b00720c */ /* 0x000fc60003f05300 */
[----:B------:R-:W1:Y:S01]  /*0a00*/  LDC R14, c[0x0][0x148] ;  /* 0x00005200ff0e7b82 */ /* 0x000e620000000800 */
[----:B--2---:R-:W-:-:S07]  /*0a10*/  IMAD R0, R5, R8, R4 ;  /* 0x0000000805007224 */ /* 0x004fce00078e0204 */
[----:B------:R-:W2:Y:S01]  /*0a20*/  LDC R22, c[0x0][0x600] ;  /* 0x00018000ff167b82 */ /* 0x000ea20000000800 */
[-CC-:B----4-:R-:W-:Y:S02]  /*0a30*/  SHF.R.U64 R28, R20, R12.reuse, R7.reuse ;  /* 0x0000000c141c7219 */ /* 0x190fe40000001207 */
[----:B------:R-:W-:Y:S01]  /*0a40*/  SHF.R.U32.HI R5, RZ, R12, R7 ;  /* 0x0000000cff057219 */ /* 0x000fe20000011607 */
[----:B------:R-:W-:Y:S01]  /*0a50*/  IMAD.MOV.U32 R7, RZ, RZ, 0x1 ;  /* 0x00000001ff077424 */ /* 0x000fe200078e00ff */
[----:B------:R3:W4:Y:S03]  /*0a60*/  F2I.U32.TRUNC.NTZ R12, R6 ;  /* 0x00000006000c7305 */ /* 0x000726000020f000 */
[----:B------:R-:W1:Y:S01]  /*0a70*/  LDC R15, c[0x0][0x648] ;  /* 0x00019200ff0f7b82 */ /* 0x000e620000000800 */
[-C--:B0-----:R-:W-:Y:S02]  /*0a80*/  SHF.L.U32 R4, R9, R24.reuse, RZ ;  /* 0x0000001809047219 */ /* 0x081fe400000006ff */
[----:B------:R-:W-:-:S02]  /*0a90*/  SHF.R.U64 R30, R28, R24, R5 ;  /* 0x000000181c1e7219 */ /* 0x000fc40000001205 */
[----:B------:R-:W-:Y:S02]  /*0aa0*/  LOP3.LUT R11, RZ, R4, RZ, 0x33, !PT ;  /* 0x00000004ff0b7212 */ /* 0x000fe400078e33ff */
[-C--:B------:R-:W-:Y:S01]  /*0ab0*/  SHF.R.U32.HI R5, RZ, R24.reuse, R5 ;  /* 0x00000018ff057219 */ /* 0x080fe20000011605 */
[----:B------:R-:W0:Y:S01]  /*0ac0*/  LDC R21, c[0x0][0x638] ;  /* 0x00018e00ff157b82 */ /* 0x000e220000000800 */
[----:B------:R-:W-:Y:S01]  /*0ad0*/  SHF.L.U32 R10, R7, R24, RZ ;  /* 0x00000018070a7219 */ /* 0x000fe200000006ff */
[----:B------:R-:W-:-:S06]  /*0ae0*/  IMAD.MOV.U32 R4, RZ, RZ, R30 ;  /* 0x000000ffff047224 */ /* 0x000fcc00078e001e */
[----:B------:R-:W0:Y:S01]  /*0af0*/  LDC R57, c[0x0][0x610] ;  /* 0x00018400ff397b82 */ /* 0x000e220000000800 */
[----:B---34-:R-:W-:Y:S05]  /*0b00*/  @!P0 BRA `(.L_x_7) ;  /* 0x0000000000288947 */ /* 0x018fea0003800000 */
[----:B------:R-:W3:Y:S02]  /*0b10*/  LDC R9, c[0x0][0x64c] ;  /* 0x00019300ff097b82 */ /* 0x000ee40000000800 */
[----:B---3--:R-:W-:-:S05]  /*0b20*/  IADD3 R9, P0, R30, R9, RZ ;  /* 0x000000091e097210 */ /* 0x008fca0007f1e0ff */
        /* <DEDUP_REMOVED lines=8> */
.L_x_7:
[----:B-1----:R-:W-:Y:S01]  /*0bb0*/  SHF.R.U64 R4, R4, R15, R5 ;  /* 0x0000000f04047219 */ /* 0x002fe20000001205 */
[----:B--2---:R-:W-:Y:S01]  /*0bc0*/  VIADD R5, R22, 0xffffffff ;  /* 0xffffffff16057836 */ /* 0x004fe20000000000 */
[----:B------:R-:W-:Y:S01]  /*0bd0*/  LOP3.LUT R11, R28, R11, RZ, 0xc0, !PT ;  /* 0x0000000b1c0b7212 */ /* 0x000fe200078ec0ff */
[----:B------:R-:W-:Y:S02]  /*0be0*/  IMAD.MOV R12, RZ, RZ, -R12 ;  /* 0x000000ffff0c7224 */ /* 0x000fe400078e0a0c */
[----:B------:R-:W-:Y:S02]  /*0bf0*/  IMAD.MOV R6, RZ, RZ, -R4 ;  /* 0x000000ffff067224 */ /* 0x000fe400078e0a04 */
[----:B------:R-:W-:Y:S01]  /*0c00*/  IMAD R11, R10, R4, R11 ;  /* 0x000000040a0b7224 */ /* 0x000fe200078e020b */
[----:B------:R-:W-:Y:S01]  /*0c10*/  LOP3.LUT R4, R20, R5, RZ, 0xc0, !PT ;  /* 0x0000000514047212 */ /* 0x000fe200078ec0ff */
[----:B------:R-:W-:Y:S02]  /*0c20*/  @P3 IMAD R0, R14, R12, R3 ;  /* 0x0000000c0e003224 */ /* 0x000fe400078e0203 */
[----:B0-----:R-:W-:-:S02]  /*0c30*/  IMAD R3, R6, R21, R30 ;  /* 0x0000001506037224 */ /* 0x001fc400078e021e */
[----:B------:R-:W-:Y:S02]  /*0c40*/  IMAD R57, R11, R57, R0 ;  /* 0x000000390b397224 */ /* 0x000fe400078e0200 */
[----:B------:R-:W-:Y:S02]  /*0c50*/  IMAD R4, R3, R22, R4 ;  /* 0x0000001603047224 */ /* 0x000fe400078e0204 */
[----:B------:R-:W-:-:S03]  /*0c60*/  IMAD.MOV.U32 R0, RZ, RZ, 0x1 ;  /* 0x00000001ff007424 */ /* 0x000fc600078e00ff */
[----:B------:R-:W-:Y:S02]  /*0c70*/  SEL R58, R4, R57, !P3 ;  /* 0x00000039043a7207 */ /* 0x000fe40005800000 */
[----:B------:R-:W-:-:S07]  /*0c80*/  SEL R57, R57, R4, !P3 ;  /* 0x0000000439397207 */ /* 0x000fce0005800000 */
.L_x_5:
[----:B------:R-:W-:-:S08]  /*0c90*/  NOP ;  /* 0x0000000000007918 */ /* 0x000fd00000000000 */
[----:B------:R-:W0:Y:S02]  /*0ca0*/  USETMAXREG.TRY_ALLOC.CTAPOOL UP0, 0xe8 ;  /* 0x000000e8000079c8 */ /* 0x000e240008000600 */
[----:B0-----:R-:W-:-:S13]  /*0cb0*/  PLOP3.LUT P0, PT, PT, PT, UP0, 0x80, 0x0 ;  /* 0x000000000000781c */ /* 0x001fda0003f0f008 */
[----:B------:R-:W-:Y:S05]  /*0cc0*/  @!P0 BRA `(.L_x_5) ;  /* 0xfffffffc00f08947 */ /* 0x000fea000383ffff */
[----:B------:R-:W-:Y:S01]  /*0cd0*/  ULDC.64 UR4, c[0x0][0x598] ;  /* 0x0001660000047ab9 */ /* 0x000fe20000000a00 */
[----:B------:R-:W-:Y:S01]  /*0ce0*/  ULDC.64 UR36, c[0x0][0x208] ;  /* 0x0000820000247ab9 */ /* 0x000fe20000000a00 */
[----:B------:R-:W-:-:S04]  /*0cf0*/  ISETP.NE.U32.AND P0, PT, RZ, UR4, PT ;  /* 0x00000004ff007c0c */ /* 0x000fc8000bf05070 */
[----:B------:R-:W-:-:S13]  /*0d00*/  ISETP.NE.AND.EX P0, PT, RZ, UR5, PT, P0 ;  /* 0x00000005ff007c0c */ /* 0x000fda000bf05300 */
[----:B------:R-:W-:Y:S05]  /*0d10*/  @!P0 BRA `(.L_x_8) ;  /* 0x00000000001c8947 */ /* 0x000fea0003800000 */
[----:B------:R-:W0:Y:S02]  /*0d20*/  LDC.64 R4, c[0x0][0x598] ;  /* 0x00016600ff047b82 */ /* 0x000e240000000a00 */
[----:B0-----:R-:W2:Y:S02]  /*0d30*/  LDG.E.64 R4, desc[UR36][R4.64] ;  /* 0x0000002404047981 */ /* 0x001ea4000c1e1b00 */
[----:B--2---:R-:W-:-:S04]  /*0d40*/  ISETP.NE.U32.AND P0, PT, R4, RZ, PT ;  /* 0x000000ff0400720c */ /* 0x004fc80003f05070 */
[----:B------:R-:W-:-:S13]  /*0d50*/  ISETP.NE.AND.EX P0, PT, R5, RZ, PT, P0 ;  /* 0x000000ff0500720c */ /* 0x000fda0003f05300 */
[----:B------:R-:W-:Y:S05]  /*0d60*/  @!P0 BRA `(.L_x_8) ;  /* 0x0000000000088947 */ /* 0x000fea0003800000 */
[----:B------:R0:W5:Y:S01]  /*0d70*/  LD.E R59, desc[UR36][R4.64] ;  /* 0x00000024043b7980 */ /* 0x000162000c101900 */
[----:B------:R-:W-:Y:S05]  /*0d80*/  BRA `(.L_x_9) ;  /* 0x0000000000247947 */ /* 0x000fea0003800000 */
.L_x_8:
[----:B------:R-:W-:Y:S02]  /*0d90*/  ULDC.64 UR4, c[0x0][0x588] ;  /* 0x0001620000047ab9 */ /* 0x000fe40000000a00 */
[----:B------:R-:W-:-:S04]  /*0da0*/  ISETP.NE.U32.AND P0, PT, RZ, UR4, PT ;  /* 0x00000004ff007c0c */ /* 0x000fc8000bf05070 */
[----:B------:R-:W-:-:S13]  /*0db0*/  ISETP.NE.AND.EX P0, PT, RZ, UR5, PT, P0 ;  /* 0x00000005ff007c0c */ /* 0x000fda000bf05300 */
[----:B------:R-:W-:Y:S05]  /*0dc0*/  @!P0 BRA `(.L_x_10) ;  /* 0x00000000000c8947 */ /* 0x000fea0003800000 */
[----:B------:R-:W0:Y:S02]  /*0dd0*/  LDC.64 R4, c[0x0][0x588] ;  /* 0x00016200ff047b82 */ /* 0x000e240000000a00 */
[----:B0-----:R1:W5:Y:S01]  /*0de0*/  LDG.E R59, desc[UR36][R4.64] ;  /* 0x00000024043b7981 */ /* 0x001362000c1e1900 */
[----:B------:R-:W-:Y:S05]  /*0df0*/  BRA `(.L_x_9) ;  /* 0x0000000000087947 */ /* 0x000fea0003800000 */
.L_x_10:
[----:B------:R-:W-:Y:S02]  /*0e00*/  ULDC UR4, c[0x0][0x580] ;  /* 0x0001600000047ab9 */ /* 0x000fe40000000800 */
[----:B------:R-:W-:-:S07]  /*0e10*/  IMAD.U32 R59, RZ, RZ, UR4 ;  /* 0x00000004ff3b7e24 */ /* 0x000fce000f8e00ff */
.L_x_9:
[----:B------:R-:W-:Y:S02]  /*0e20*/  ULDC.64 UR4, c[0x0][0x5a0] ;  /* 0x0001680000047ab9 */ /* 0x000fe40000000a00 */
[----:B------:R-:W-:-:S04]  /*0e30*/  ISETP.NE.U32.AND P0, PT, RZ, UR4, PT ;  /* 0x00000004ff007c0c */ /* 0x000fc8000bf05070 */
[----:B------:R-:W-:-:S13]  /*0e40*/  ISETP.NE.AND.EX P0, PT, RZ, UR5, PT, P0 ;  /* 0x00000005ff007c0c */ /* 0x000fda000bf05300 */
[----:B------:R-:W-:Y:S05]  /*0e50*/  @!P0 BRA `(.L_x_11) ;  /* 0x00000000001c8947 */ /* 0x000fea0003800000 */
[----:B01----:R-:W0:Y:S02]  /*0e60*/  LDC.64 R4, c[0x0][0x5a0] ;  /* 0x00016800ff047b82 */ /* 0x003e240000000a00 */
[----:B0-----:R-:W2:Y:S02]  /*0e70*/  LDG.E.64 R4, desc[UR36][R4.64] ;  /* 0x0000002404047981 */ /* 0x001ea4000c1e1b00 */
[----:B--2---:R-:W-:-:S04]  /*0e80*/  ISETP.NE.U32.AND P0, PT, R4, RZ, PT ;  /* 0x000000ff0400720c */ /* 0x004fc80003f05070 */
[----:B------:R-:W-:-:S13]  /*0e90*/  ISETP.NE.AND.EX P0, PT, R5, RZ, PT, P0 ;  /* 0x000000ff0500720c */ /* 0x000fda0003f05300 */
[----:B------:R-:W-:Y:S05]  /*0ea0*/  @!P0 BRA `(.L_x_11) ;  /* 0x0000000000088947 */ /* 0x000fea0003800000 */
[----:B------:R0:W5:Y:S01]  /*0eb0*/  LD.E R60, desc[UR36][R4.64] ;  /* 0x00000024043c7980 */ /* 0x000162000c101900 */
[----:B------:R-:W-:Y:S05]  /*0ec0*/  BRA `(.L_x_12) ;  /* 0x0000000000247947 */ /* 0x000fea0003800000 */
.L_x_11:
[----:B------:R-:W-:Y:S02]  /*0ed0*/  ULDC.64 UR4, c[0x0][0x590] ;  /* 0x0001640000047ab9 */ /* 0x000fe40000000a00 */
[----:B------:R-:W-:-:S04]  /*0ee0*/  ISETP.NE.U32.AND P0, PT, RZ, UR4, PT ;  /* 0x00000004ff007c0c */ /* 0x000fc8000bf05070 */
[----:B------:R-:W-:-:S13]  /*0ef0*/  ISETP.NE.AND.EX P0, PT, RZ, UR5, PT, P0 ;  /* 0x00000005ff007c0c */ /* 0x000fda000bf05300 */
[----:B------:R-:W-:Y:S05]  /*0f00*/  @!P0 BRA `(.L_x_13) ;  /* 0x00000000000c8947 */ /* 0x000fea0003800000 */
[----:B------:R-:W2:Y:S02]  /*0f10*/  LDC.64 R60, c[0x0][0x590] ;  /* 0x00016400ff3c7b82 */ /* 0x000ea40000000a00 */
[----:B--2---:R2:W5:Y:S01]  /*0f20*/  LDG.E R60, desc[UR36][R60.64] ;  /* 0x000000243c3c7981 */ /* 0x004562000c1e1900 */
[----:B------:R-:W-:Y:S05]  /*0f30*/  BRA `(.L_x_12) ;  /* 0x0000000000087947 */ /* 0x000fea0003800000 */
.L_x_13:
[----:B------:R-:W-:Y:S02]  /*0f40*/  ULDC UR4, c[0x0][0x584] ;  /* 0x0001610000047ab9 */ /* 0x000fe40000000800 */
[----:B------:R-:W-:-:S07]  /*0f50*/  IMAD.U32 R60, RZ, RZ, UR4 ;  /* 0x00000004ff3c7e24 */ /* 0x000fce000f8e00ff */
.L_x_12:
[----:B------:R-:W-:-:S13]  /*0f60*/  LOP3.LUT P0, RZ, R0, 0xff, RZ, 0xc0, !PT ;  /* 0x000000ff00ff7812 */ /* 0x000fda000780c0ff */
[----:B------:R-:W-:Y:S05]  /*0f70*/  @!P0 EXIT ;  /* 0x000000000000894d */ /* 0x000fea0003800000 */
[----:B------:R-:W-:Y:S01]  /*0f80*/  ULDC UR4, c[0x0][0x28c] ;  /* 0x0000a30000047ab9 */ /* 0x000fe20000000800 */
[----:B------:R-:W-:Y:S01]  /*0f90*/  UMOV UR38, URZ ;  /* 0x0000003f00267c82 */ /* 0x000fe20008000000 */
[----:B------:R-:W-:Y:S01]  /*0fa0*/  UIADD3 UR4, UR4, 0x7f, URZ ;  /* 0x0000007f04047890 */ /* 0x000fe2000fffe03f */
[----:B------:R-:W-:-:S03]  /*0fb0*/  UMOV UR39, URZ ;  /* 0x0000003f00277c82 */ /* 0x000fc60008000000 */
[----:B------:R-:W-:-:S04]  /*0fc0*/  USHF.R.S32.HI UR5, URZ, 0x1f, UR4 ;  /* 0x0000001f3f057899 */ /* 0x000fc80008011404 */
[----:B------:R-:W-:-:S04]  /*0fd0*/  ULEA.HI UR5, UR5, UR4, URZ, 0x7 ;  /* 0x0000000405057291 */ /* 0x000fc8000f8f383f */
[----:B------:R-:W-:-:S12]  /*0fe0*/  USHF.R.S32.HI UR40, URZ, 0x7, UR5 ;  /* 0x000000073f287899 */ /* 0x000fd80008011405 */
.L_x_110:
[----:B---3--:R-:W3:Y:S01]  /*0ff0*/  S2R R3, SR_CgaCtaId ;  /* 0x0000000000037919 */ /* 0x008ee20000008800 */
[----:B------:R-:W-:-:S04]  /*1000*/  MOV R0, 0x400 ;  /* 0x0000040000007802 */ /* 0x000fc80000000f00 */
[----:B---3--:R-:W-:-:S05]  /*1010*/  LEA R0, R3, R0, 0x18 ;  /* 0x0000000003007211 */ /* 0x008fca00078ec0ff */
[----:B------:R-:W-:-:S05]  /*1020*/  VIADD R0, R0, 0x800 ;  /* 0x0000080000007836 */ /* 0x000fca0000000000 */
[----:B------:R-:W-:-:S13]  /*1030*/  LOP3.LUT P0, RZ, R0, 0x3ff, RZ, 0xc0, !PT ;  /* 0x000003ff00ff7812 */ /* 0x000fda000780c0ff */
[----:B-1--4-:R-:W-:Y:S05]  /*1040*/  @!P0 BRA `(.L_x_14) ;  /* 0x0000000000408947 */ /* 0x012fea0003800000 */
[----:B------:R-:W-:Y:S01]  /*1050*/  MOV R0, 0x0 ;  /* 0x0000000000007802 */ /* 0x000fe20000000f00 */
[----:B------:R-:W-:Y:S01]  /*1060*/  ULDC.64 UR4, c[0x4][0x70] ;  /* 0x01001c0000047ab9 */ /* 0x000fe20000000a00 */
[----:B------:R-:W-:Y:S01]  /*1070*/  ULDC.64 UR6, c[0x4][0x8] ;  /* 0x0100020000067ab9 */ /* 0x000fe20000000a00 */
[----:B01----:R-:W-:Y:S01]  /*1080*/  IMAD.U32 R4, RZ, RZ, UR4 ;  /* 0x00000004ff047e24 */ /* 0x003fe2000f8e00ff */
[----:B------:R0:W1:Y:S01]  /*1090*/  LDC.64 R14, c[0x4][R0] ;  /* 0x01000000000e7b82 */ /* 0x0000620000000a00 */
[----:B------:R-:W-:Y:S01]  /*10a0*/  IMAD.U32 R5, RZ, RZ, UR5 ;  /* 0x00000005ff057e24 */ /* 0x000fe2000f8e00ff */
[----:B------:R-:W-:Y:S01]  /*10b0*/  ULDC.64 UR4, c[0x4][0x78] ;  /* 0x01001e0000047ab9 */ /* 0x000fe20000000a00 */
[----:B------:R-:W-:Y:S02]  /*10c0*/  IMAD.U32 R10, RZ, RZ, UR6 ;  /* 0x00000006ff0a7e24 */ /* 0x000fe4000f8e00ff */
[----:B------:R-:W-:Y:S02]  /*10d0*/  IMAD.U32 R6, RZ, RZ, UR4 ;  /* 0x00000004ff067e24 */ /* 0x000fe4000f8e00ff */
[----:B------:R-:W-:-:S02]  /*10e0*/  IMAD.U32 R7, RZ, RZ, UR5 ;  /* 0x00000005ff077e24 */ /* 0x000fc4000f8e00ff */
[----:B------:R-:W-:Y:S02]  /*10f0*/  IMAD.U32 R11, RZ, RZ, UR7 ;  /* 0x00000007ff0b7e24 */ /* 0x000fe4000f8e00ff */
[----:B------:R-:W-:Y:S02]  /*1100*/  IMAD.MOV.U32 R8, RZ, RZ, 0x70 ;  /* 0x00000070ff087424 */ /* 0x000fe400078e00ff */
[----:B------:R-:W-:Y:S02]  /*1110*/  IMAD.MOV.U32 R12, RZ, RZ, 0x1 ;  /* 0x00000001ff0c7424 */ /* 0x000fe400078e00ff */
[----:B0-----:R-:W-:-:S07]  /*1120*/  IMAD.MOV.U32 R13, RZ, RZ, RZ ;  /* 0x000000ffff0d7224 */ /* 0x001fce00078e00ff */
[----:B------:R-:W-:-:S07]  /*1130*/  LEPC R20, `(.L_x_14) ;  /* 0x000000001014794e */ /* 0x000fce0000000000 */
[----:B-12--5:R-:W-:Y:S05]  /*1140*/  CALL.ABS.NOINC R14 ;  /* 0x000000000e007343 */ /* 0x026fea0003c00000 */
.L_x_14:
[----:B------:R-:W3:Y:S01]  /*1150*/  S2R R3, SR_CgaCtaId ;  /* 0x0000000000037919 */ /* 0x000ee20000008800 */
[----:B------:R-:W-:-:S04]  /*1160*/  MOV R0, 0x400 ;  /* 0x0000040000007802 */ /* 0x000fc80000000f00 */
[----:B---3--:R-:W-:-:S05]  /*1170*/  LEA R0, R3, R0, 0x18 ;  /* 0x0000000003007211 */ /* 0x008fca00078ec0ff */
[----:B------:R-:W-:-:S05]  /*1180*/  VIADD R24, R0, 0x24800 ;  /* 0x0002480000187836 */ /* 0x000fca0000000000 */
[----:B------:R-:W-:-:S13]  /*1190*/  LOP3.LUT P0, RZ, R24, 0x3ff, RZ, 0xc0, !PT ;  /* 0x000003ff18ff7812 */ /* 0x000fda000780c0ff */
[----:B------:R-:W-:Y:S05]  /*11a0*/  @!P0 BRA `(.L_x_15) ;  /* 0x00000000007c8947 */ /* 0x000fea0003800000 */
        /* <DEDUP_REMOVED lines=16> */
.L_x_16:
[----:B------:R-:W0:Y:S01]  /*12b0*/  LDC.64 R22, c[0x4][R22] ;  /* 0x0100000016167b82 */ /* 0x000e220000000a00 */
[----:B------:R-:W-:Y:S01]  /*12c0*/  ULDC.64 UR4, c[0x4][0x70] ;  /* 0x01001c0000047ab9 */ /* 0x000fe20000000a00 */
[----:B------:R-:W-:Y:S01]  /*12d0*/  ULDC.64 UR6, c[0x4][0x10] ;  /* 0x0100040000067ab9 */ /* 0x000fe20000000a00 */
[----:B------:R-:W-:Y:S02]  /*12e0*/  IMAD.U32 R4, RZ, RZ, UR4 ;  /* 0x00000004ff047e24 */ /* 0x000fe4000f8e00ff */
        /* <DEDUP_REMOVED lines=8> */
[----:B------:R-:W-:-:S07]  /*1370*/  IMAD.MOV.U32 R13, RZ, RZ, RZ ;  /* 0x000000ffff0d7224 */ /* 0x000fce00078e00ff */
[----:B------:R-:W-:-:S07]  /*1380*/  LEPC R20, `(.L_x_15) ;  /* 0x000000001014794e */ /* 0x000fce0000000000 */
[----:B0-----:R-:W-:Y:S05]  /*1390*/  CALL.ABS.NOINC R22 ;  /* 0x0000000016007343 */ /* 0x001fea0003c00000 */
.L_x_15:
[----:B------:R-:W-:Y:S01]  /*13a0*/  UMOV UR4, 0xffffffff ;  /* 0xffffffff00047882 */ /* 0x000fe20000000000 */
[----:B------:R-:W-:Y:S02]  /*13b0*/  LOP3.LUT R0, R19, 0x1, RZ, 0xfc, !PT ;  /* 0x0000000113007812 */ /* 0x000fe400078efcff */
[----:B------:R-:W-:Y:S02]  /*13c0*/  LOP3.LUT R13, R18, 0x80, RZ, 0xc0, !PT ;  /* 0x00000080120d7812 */ /* 0x000fe400078ec0ff */
[----:B------:R-:W-:Y:S02]  /*13d0*/  ISETP.NE.AND P0, PT, R0, 0x3, PT ;  /* 0x000000030000780c */ /* 0x000fe40003f05270 */
[----:B------:R-:W-:Y:S01]  /*13e0*/  SHF.R.U32.HI R13, RZ, 0x7, R13 ;  /* 0x00000007ff0d7819 */ /* 0x000fe2000001160d */
[----:B------:R-:W-:Y:S10]  /*13f0*/  BRA.DIV UR4, `(.L_x_17) ;  /* 0x0000006e04b87947 */ /* 0x000ff4000b800000 */
.L_x_143:
[----:B------:R-:W-:Y:S05]  /*1400*/  @!P0 BRA `(.L_x_18) ;  /* 0x0000000000048947 */ /* 0x000fea0003800000 */
[----:B------:R-:W-:Y:S01]  /*1410*/  BPT.TRAP 0x1 ;  /* 0x000000040000795c */ /* 0x000fe20000300000 */
.L_x_18:
[----:B------:R-:W3:Y:S01]  /*1420*/  S2UR UR5, SR_CgaCtaId ;  /* 0x00000000000579c3 */ /* 0x000ee20000008800 */
[----:B------:R-:W-:Y:S01]  /*1430*/  UMOV UR4, 0x400 ;  /* 0x0000040000047882 */ /* 0x000fe20000000000 */
[----:B------:R-:W-:Y:S02]  /*1440*/  IMAD.U32 R3, RZ, RZ, UR38 ;  /* 0x00000026ff037e24 */ /* 0x000fe4000f8e00ff */
[----:B01----:R-:W-:-:S03]  /*1450*/  IMAD.U32 R5, RZ, RZ, UR39 ;  /* 0x00000027ff057e24 */ /* 0x003fc6000f8e00ff */
[----:B------:R-:W-:Y:S01]  /*1460*/  SHF.L.U32 R3, R3, 0x1f, RZ ;  /* 0x0000001f03037819 */ /* 0x000fe200000006ff */
[----:B---3--:R-:W-:-:S06]  /*1470*/  ULEA UR4, UR5, UR4, 0x18 ;  /* 0x0000000405047291 */ /* 0x008fcc000f8ec03f */
[----:B------:R-:W-:-:S04]  /*1480*/  IMAD.U32 R0, RZ, RZ, UR4 ;  /* 0x00000004ff007e24 */ /* 0x000fc8000f8e00ff */
[----:B------:R-:W-:-:S04]  /*1490*/  IMAD R4, R5, 0x8, R0 ;  /* 0x0000000805047824 */ /* 0x000fc800078e0200 */
[----:B------:R0:W1:Y:S01]  /*14a0*/  SYNCS.PHASECHK.TRANS64.TRYWAIT P1, [R4+URZ], R3 ;  /* 0x00000003040075a7 */ /* 0x000062000802017f */
[----:B------:R-:W-:Y:S05]  /*14b0*/  @!P0 BRA `(.L_x_19) ;  /* 0x0000000000048947 */ /* 0x000fea0003800000 */
[----:B------:R-:W-:Y:S01]  /*14c0*/  BPT.TRAP 0x1 ;  /* 0x000000040000795c */ /* 0x000fe20000300000 */
.L_x_19:
[----:B-1----:R-:W-:Y:S05]  /*14d0*/  @P1 BRA `(.L_x_20) ;  /* 0x0000000000081947 */ /* 0x002fea0003800000 */
[----:B------:R-:W1:Y:S02]  /*14e0*/  SYNCS.PHASECHK.TRANS64.TRYWAIT P1, [R4+URZ], R3 ;  /* 0x00000003040075a7 */ /* 0x000e64000802017f */
[----:B-1----:R-:W-:Y:S05]  /*14f0*/  @!P1 BRA `(.L_x_21) ;  /* 0x0000006c00949947 */ /* 0x002fea0003800000 */
.L_x_20:
[----:B------:R-:W-:-:S04]  /*1500*/  UIADD3 UR4, UR39, 0x1, URZ ;  /* 0x0000000127047890 */ /* 0x000fc8000fffe03f */
[----:B------:R-:W-:Y:S02]  /*1510*/  UISETP.NE.AND UP0, UPT, UR4, 0x9, UPT ;  /* 0x000000090400788c */ /* 0x000fe4000bf05270 */
[----:B01----:R-:W-:Y:S02]  /*1520*/  IMAD.U32 R3, RZ, RZ, UR4 ;  /* 0x00000004ff037e24 */ /* 0x003fe4000f8e00ff */
[----:B------:R-:W-:Y:S02]  /*1530*/  USEL UR4, URZ, 0x1, UP0 ;  /* 0x000000013f047887 */ /* 0x000fe40008000000 */
[----:B------:R-:W-:Y:S02]  /*1540*/  PLOP3.LUT P1, PT, PT, PT, UP0, 0x80, 0x0 ;  /* 0x000000000000781c */ /* 0x000fe40003f2f008 */
[----:B------:R-:W-:Y:S02]  /*1550*/  ULOP3.LUT UR4, UR38, UR4, URZ, 0x3c, !UPT ;  /* 0x0000000426047292 */ /* 0x000fe4000f8e3c3f */
[----:B------:R-:W-:-:S04]  /*1560*/  SEL R3, R3, RZ, P1 ;  /* 0x000000ff03037207 */ /* 0x000fc80000800000 */
[----:B------:R-:W-:Y:S01]  /*1570*/  IMAD.U32 R75, RZ, RZ, UR4 ;  /* 0x00000004ff4b7e24 */ /* 0x000fe2000f8e00ff */
[----:B------:R-:W-:Y:S06]  /*1580*/  @!P0 BRA `(.L_x_22) ;  /* 0x0000000000048947 */ /* 0x000fec0003800000 */
[----:B------:R-:W-:Y:S01]  /*1590*/  BPT.TRAP 0x1 ;  /* 0x000000040000795c */ /* 0x000fe20000300000 */
.L_x_22:
[C---:B------:R-:W-:Y:S01]  /*15a0*/  IMAD.SHL.U32 R7, R18.reuse, 0x200, RZ ;  /* 0x0000020012077824 */ /* 0x040fe200078e00ff */
[C---:B------:R-:W-:Y:S01]  /*15b0*/  LOP3.LUT R4, R18.reuse, 0x2, RZ, 0xc0, !PT ;  /* 0x0000000212047812 */ /* 0x040fe200078ec0ff */
[----:B------:R-:W-:Y:S01]  /*15c0*/  USHF.L.U32 UR4, UR39, 0xe, URZ ;  /* 0x0000000e27047899 */ /* 0x000fe2000800063f */
[----:B------:R-:W-:Y:S01]  /*15d0*/  LOP3.LUT R6, R18, 0xe0, RZ, 0xc0, !PT ;  /* 0x000000e012067812 */ /* 0x000fe200078ec0ff */
[----:B------:R-:W-:Y:S01]  /*15e0*/  IMAD.U32 R30, RZ, RZ, UR40 ;  /* 0x00000028ff1e7e24 */ /* 0x000fe2000f8e00ff */
[----:B------:R-:W-:Y:S01]  /*15f0*/  LOP3.LUT R7, R7, 0x200, RZ, 0xc0, !PT ;  /* 0x0000020007077812 */ /* 0x000fe200078ec0ff */
[----:B------:R-:W-:Y:S01]  /*1600*/  IMAD.SHL.U32 R4, R4, 0x200, RZ ;  /* 0x0000020004047824 */ /* 0x000fe200078e00ff */
[----:B------:R-:W-:Y:S02]  /*1610*/  SHF.R.U32.HI R5, RZ, 0x2, R18 ;  /* 0x00000002ff057819 */ /* 0x000fe40000011612 */
[----:B------:R-:W-:Y:S01]  /*1620*/  LEA.HI R6, R6, R7, RZ, 0x1f ;  /* 0x0000000706067211 */ /* 0x000fe200078ff8ff */
[----:B------:R-:W-:Y:S01]  /*1630*/  IMAD.SHL.U32 R7, R18, 0x40, RZ ;  /* 0x0000004012077824 */ /* 0x000fe200078e00ff */
[----:B------:R-:W-:-:S02]  /*1640*/  LOP3.LUT R5, R5, 0x7, RZ, 0xc0, !PT ;  /* 0x0000000705057812 */ /* 0x000fc400078ec0ff */
[----:B------:R-:W-:Y:S02]  /*1650*/  R2P PR, R18, 0x60 ;  /* 0x0000006012007804 */ /* 0x000fe40000000000 */
[----:B------:R-:W-:Y:S01]  /*1660*/  LOP3.LUT R5, R4, 0xfffffe00, R5, 0xe2, !PT ;  /* 0xfffffe0004057812 */ /* 0x000fe200078ee205 */
[----:B------:R-:W-:Y:S01]  /*1670*/  IMAD.MOV.U32 R4, RZ, RZ, 0x90 ;  /* 0x00000090ff047424 */ /* 0x000fe200078e00ff */
[----:B------:R-:W-:Y:S01]  /*1680*/  LOP3.LUT R6, R6, 0x40, R7, 0x78, !PT ;  /* 0x0000004006067812 */ /* 0x000fe200078e7807 */
[----:B------:R-:W-:Y:S01]  /*1690*/  IMAD R7, R3, 0x8, R0 ;  /* 0x0000000803077824 */ /* 0x000fe200078e0200 */
[----:B------:R-:W-:Y:S02]  /*16a0*/  SHF.L.U32 R76, R75, 0x1f, RZ ;  /* 0x0000001f4b4c7819 */ /* 0x000fe400000006ff */
[----:B------:R-:W-:Y:S01]  /*16b0*/  LOP3.LUT R5, R5, R6, RZ, 0xfc, !PT ;  /* 0x0000000605057212 */ /* 0x000fe200078efcff */
[----:B------:R-:W-:Y:S01]  /*16c0*/  IMAD.MOV.U32 R6, RZ, RZ, 0x120 ;  /* 0x00000120ff067424 */ /* 0x000fe200078e00ff */
[----:B------:R-:W-:Y:S01]  /*16d0*/  SEL R4, R4, 0x70, !P5 ;  /* 0x0000007004047807 */ /* 0x000fe20006800000 */
[----:B------:R0:W1:Y:S01]  /*16e0*/  SYNCS.PHASECHK.TRANS64.TRYWAIT P1, [R7+URZ], R76 ;  /* 0x0000004c070075a7 */ /* 0x000062000802017f */
[----:B------:R-:W-:-:S07]  /*16f0*/  LOP3.LUT R9, R5, UR4, RZ, 0xfc, !PT ;  /* 0x0000000405097c12 */ /* 0x000fce000f8efcff */
[----:B------:R-:W-:Y:S05]  /*1700*/  WARPSYNC.ALL ;  /* 0x0000000000007948 */ /* 0x000fea0003800000 */
[----:B------:R-:W-:Y:S01]  /*1710*/  IMAD.IADD R9, R0, 0x1, R9 ;  /* 0x0000000100097824 */ /* 0x000fe200078e0209 */
[----:B------:R-:W-:Y:S02]  /*1720*/  SEL R6, R6, 0xe0, !P6 ;  /* 0x000000e006067807 */ /* 0x000fe40007000000 */
[----:B------:R-:W-:Y:S01]  /*1730*/  ISETP.NE.AND P2, PT, R30, 0x1, PT ;  /* 0x000000011e00780c */ /* 0x000fe20003f45270 */
[C---:B------:R-:W-:Y:S01]  /*1740*/  IMAD.IADD R62, R9.reuse, 0x1, R4 ;  /* 0x00000001093e7824 */ /* 0x040fe200078e0204 */
[----:B------:R-:W-:Y:S01]  /*1750*/  LDS.U8 R8, [R9+0x800] ;  /* 0x0008000009087984 */ /* 0x000fe20000000000 */
[----:B------:R-:W-:-:S03]  /*1760*/  IMAD.IADD R77, R9, 0x1, R6 ;  /* 0x00000001094d7824 */ /* 0x000fc600078e0206 */
[----:B------:R-:W-:Y:S01]  /*1770*/  LDS.U8 R10, [R9+0x808] ;  /* 0x00080800090a7984 */ /* 0x000fe20000000000 */
[----:B------:R-:W-:-:S03]  /*1780*/  IMAD.IADD R72, R4, 0x1, R77 ;  /* 0x0000000104487824 */ /* 0x000fc600078e024d */
[----:B------:R-:W-:Y:S04]  /*1790*/  LDS.U8 R12, [R9+0x1000] ;  /* 0x00100000090c7984 */ /* 0x000fe80000000000 */
[----:B------:R-:W-:Y:S04]  /*17a0*/  LDS.U8 R14, [R9+0x1008] ;  /* 0x00100800090e7984 */ /* 0x000fe80000000000 */
[----:B------:R-:W-:Y:S04]  /*17b0*/  LDS.U8 R20, [R9+0x1800] ;  /* 0x0018000009147984 */ /* 0x000fe80000000000 */
[----:B------:R-:W-:Y:S04]  /*17c0*/  LDS.U8 R22, [R9+0x1808] ;  /* 0x0018080009167984 */ /* 0x000fe80000000000 */
[----:B------:R-:W-:Y:S04]  /*17d0*/  LDS.U8 R26, [R9+0x2000] ;  /* 0x00200000091a7984 */ /* 0x000fe80000000000 */
[----:B------:R-:W-:Y:S04]  /*17e0*/  LDS.U8 R28, [R9+0x2008] ;  /* 0x00200800091c7984 */ /* 0x000fe80000000000 */
[----:B------:R-:W3:Y:S04]  /*17f0*/  LDS.U8 R11, [R62+0x800] ;  /* 0x000800003e0b7984 */ /* 0x000ee80000000000 */
[----:B------:R-:W4:Y:S04]  /*1800*/  LDS.U8 R21, [R62+0x808] ;  /* 0x000808003e157984 */ /* 0x000f280000000000 */
[----:B------:R-:W2:Y:S04]  /*1810*/  LDS.U8 R25, [R62+0x1000] ;  /* 0x001000003e197984 */ /* 0x000ea80000000000 */
[----:B------:R-:W0:Y:S04]  /*1820*/  LDS.U8 R31, [R62+0x1008] ;  /* 0x001008003e1f7984 */ /* 0x000e280000000000 */
[----:B------:R-:W1:Y:S04]  /*1830*/  LDS.U8 R35, [R62+0x1800] ;  /* 0x001800003e237984 */ /* 0x000e680000000000 */
[----:B------:R-:W1:Y:S04]  /*1840*/  LDS.U8 R41, [R62+0x1808] ;  /* 0x001808003e297984 */ /* 0x000e680000000000 */
[----:B------:R-:W1:Y:S04]  /*1850*/  LDS.U8 R45, [R62+0x2000] ;  /* 0x002000003e2d7984 */ /* 0x000e680000000000 */
[----:B------:R-:W1:Y:S04]  /*1860*/  LDS.U8 R51, [R62+0x2008] ;  /* 0x002008003e337984 */ /* 0x000e680000000000 */
[----:B------:R-:W1:Y:S04]  /*1870*/  LDS.U8 R13, [R77+0x800] ;  /* 0x000800004d0d7984 */ /* 0x000e680000000000 */
[----:B------:R-:W1:Y:S04]  /*1880*/  LDS.U8 R23, [R77+0x808] ;  /* 0x000808004d177984 */ /* 0x000e680000000000 */
[----:B------:R-:W1:Y:S01]  /*1890*/  LDS.U8 R27, [R77+0x1000] ;  /* 0x001000004d1b7984 */ /* 0x000e620000000000 */
[----:B---3--:R-:W-:-:S03]  /*18a0*/  PRMT R8, R11, 0x7604, R8 ;  /* 0x000076040b087816 */ /* 0x008fc60000000008 */
[----:B------:R-:W3:Y:S01]  /*18b0*/  LDS.U8 R33, [R77+0x1008] ;  /* 0x001008004d217984 */ /* 0x000ee20000000000 */
[----:B----4-:R-:W-:-:S03]  /*18c0*/  PRMT R10, R21, 0x7604, R10 ;  /* 0x00007604150a7816 */ /* 0x010fc6000000000a */
[----:B------:R-:W4:Y:S01]  /*18d0*/  LDS.U8 R37, [R77+0x1800] ;  /* 0x001800004d257984 */ /* 0x000f220000000000 */
[----:B--2---:R-:W-:-:S03]  /*18e0*/  PRMT R12, R25, 0x7604, R12 ;  /* 0x00007604190c7816 */ /* 0x004fc6000000000c */
[----:B------:R-:W2:Y:S01]  /*18f0*/  LDS.U8 R43, [R77+0x1808] ;  /* 0x001808004d2b7984 */ /* 0x000ea20000000000 */
[----:B0-----:R-:W-:-:S03]  /*1900*/  PRMT R14, R31, 0x7604, R14 ;  /* 0x000076041f0e7816 */ /* 0x001fc6000000000e */
[----:B------:R-:W0:Y:S01]  /*1910*/  LDS.U8 R47, [R77+0x2000] ;  /* 0x002000004d2f7984 */ /* 0x000e220000000000 */
[----:B-1----:R-:W-:-:S03]  /*1920*/  PRMT R20, R35, 0x7604, R20 ;  /* 0x0000760423147816 */ /* 0x002fc60000000014 */
[----:B------:R-:W1:Y:S01]  /*1930*/  LDS.U8 R53, [R77+0x2008] ;  /* 0x002008004d357984 */ /* 0x000e620000000000 */
[----:B------:R-:W-:-:S03]  /*1940*/  PRMT R22, R41, 0x7604, R22 ;  /* 0x0000760429167816 */ /* 0x000fc60000000016 */
        /* <DEDUP_REMOVED lines=11> */
[----:B---3--:R-:W-:-:S03]  /*1a00*/  PRMT R14, R33, 0x7054, R14 ;  /* 0x00007054210e7816 */ /* 0x008fc6000000000e */
[----:B------:R-:W3:Y:S01]  /*1a10*/  LDS.U8 R49, [R72+0x2000] ;  /* 0x0020000048317984 */ /* 0x000ee20000000000 */
[----:B----4-:R-:W-:-:S03]  /*1a20*/  PRMT R20, R37, 0x7054, R20 ;  /* 0x0000705425147816 */ /* 0x010fc60000000014 */
[----:B------:R-:W4:Y:S01]  /*1a30*/  LDS.U8 R67, [R72+0x2008] ;  /* 0x0020080048437984 */ /* 0x000f220000000000 */
[----:B--2---:R-:W-:Y:S02]  /*1a40*/  PRMT R22, R43, 0x7054, R22 ;  /* 0x000070542b167816 */ /* 0x004fe40000000016 */
[----:B0-----:R-:W-:Y:S02]  /*1a50*/  PRMT R26, R47, 0x7054, R26 ;  /* 0x000070542f1a7816 */ /* 0x001fe4000000001a */
[----:B-1----:R-:W-:Y:S02]  /*1a60*/  PRMT R28, R53, 0x7054, R28 ;  /* 0x00007054351c7816 */ /* 0x002fe4000000001c */
[----:B------:R-:W-:Y:S02]  /*1a70*/  PRMT R68, R15, 0x654, R8 ;  /* 0x000006540f447816 */ /* 0x000fe40000000008 */
[----:B------:R-:W-:Y:S02]  /*1a80*/  PRMT R69, R69, 0x654, R10 ;  /* 0x0000065445457816 */ /* 0x000fe4000000000a */
[----:B------:R-:W-:-:S02]  /*1a90*/  PRMT R70, R29, 0x654, R12 ;  /* 0x000006541d467816 */ /* 0x000fc4000000000c */
[----:B------:R-:W-:Y:S02]  /*1aa0*/  PRMT R71, R71, 0x654, R14 ;  /* 0x0000065447477816 */ /* 0x000fe4000000000e */
[----:B------:R-:W-:Y:S02]  /*1ab0*/  PRMT R64, R39, 0x654, R20 ;  /* 0x0000065427407816 */ /* 0x000fe40000000014 */
[----:B------:R-:W-:Y:S02]  /*1ac0*/  PRMT R65, R65, 0x654, R22 ;  /* 0x0000065441417816 */ /* 0x000fe40000000016 */
[----:B---3--:R-:W-:Y:S02]  /*1ad0*/  PRMT R66, R49, 0x654, R26 ;  /* 0x0000065431427816 */ /* 0x008fe4000000001a */
[----:B----4-:R-:W-:Y:S02]  /*1ae0*/  PRMT R67, R67, 0x654, R28 ;  /* 0x0000065443437816 */ /* 0x010fe4000000001c */
[----:B------:R-:W-:Y:S01]  /*1af0*/  R2UR UR4, R24 ;  /* 0x00000000180472ca */ /* 0x000fe200000e0000 */
[----:B------:R-:W-:Y:S01]  /*1b00*/  UMOV UR11, 0x40000040 ;  /* 0x40000040000b7882 */ /* 0x000fe20000000000 */
[----:B------:R-:W-:-:S11]  /*1b10*/  WARPGROUP.ARRIVE ;  /* 0x00000000000079c5 */ /* 0x000fd60000000000 */
[----:B------:R-:W-:-:S04]  /*1b20*/  USHF.R.U32.HI UR4, URZ, 0x4, UR4 ;  /* 0x000000043f047899 */ /* 0x000fc80008011604 */
[----:B------:R-:W-:-:S04]  /*1b30*/  ULOP3.LUT UR4, UR4, 0x3fff, URZ, 0xc0, !UPT ;  /* 0x00003fff04047892 */ /* 0x000fc8000f8ec03f */
[----:B------:R-:W-:-:S04]  /*1b40*/  ULOP3.LUT UR7, UR4, 0x10000, URZ, 0xfc, !UPT ;  /* 0x0001000004077892 */ /* 0x000fc8000f8efc3f */
[----:B------:R-:W-:-:S04]  /*1b50*/  ULEA UR4, UR39, UR7, 0x9 ;  /* 0x0000000727047291 */ /* 0x000fc8000f8e483f */
[----:B------:R-:W-:-:S03]  /*1b60*/  UIADD3 UR6, UR4, 0x2, URZ ;  /* 0x0000000204067890 */ /* 0x000fc6000fffe03f */
[----:B------:R-:W-:Y:S02]  /*1b70*/  UMOV UR10, UR4 ;  /* 0x00000004000a7c82 */ /* 0x000fe40008000000 */
[----:B------:R-:W-:Y:S01]  /*1b80*/  QGMMA.64x64x32.F32.E4M3.E4M3 R24, R68, gdesc[UR8], RZ, !UPT, gsb0 ;  /* 0x00e0000844187df3 */ /* 0x000fe2000c0008ff */
[----:B------:R-:W-:Y:S01]  /*1b90*/  UMOV UR11, 0x40000040 ;  /* 0x40000040000b7882 */ /* 0x000fe20000000000 */
[----:B------:R-:W-:Y:S01]  /*1ba0*/  UMOV UR10, UR6 ;  /* 0x00000006000a7c82 */ /* 0x000fe20008000000 */
[----:B------:R-:W-:Y:S02]  /*1bb0*/  UIADD3 UR6, UR4, 0x4, URZ ;  /* 0x0000000404067890 */ /* 0x000fe4000fffe03f */
[----:B------:R-:W-:Y:S01]  /*1bc0*/  UIADD3 UR4, UR4, 0x6, URZ ;  /* 0x0000000604047890 */ /* 0x000fe2000fffe03f */
[----:B------:R-:W-:Y:S02]  /*1bd0*/  WARPGROUP.DEPBAR.LE gsb0, 0x0 ;  /* 0x00008000000079c5 */ /* 0x000fe40000010000 */
[----:B------:R-:W-:-:S06]  /*1be0*/  WARPGROUP.ARRIVE ;  /* 0x00000000000079c5 */ /* 0x000fcc0000000000 */
[----:B------:R-:W-:Y:S01]  /*1bf0*/  QGMMA.64x64x32.F32.E4M3.E4M3 R24, R64, gdesc[UR8], R24, gsb0 ;  /* 0x00e0000840187df3 */ /* 0x000fe20008000818 */
[----:B------:R-:W-:Y:S01]  /*1c00*/  UMOV UR10, UR6 ;  /* 0x00000006000a7c82 */ /* 0x000fe20008000000 */
[----:B------:R-:W-:Y:S01]  /*1c10*/  UMOV UR11, 0x40000040 ;  /* 0x40000040000b7882 */ /* 0x000fe20000000000 */
[----:B------:R-:W-:Y:S02]  /*1c20*/  WARPGROUP.DEPBAR.LE gsb0, 0x0 ;  /* 0x00008000000079c5 */ /* 0x000fe40000010000 */
[----:B------:R-:W-:Y:S04]  /*1c30*/  LDS.U8 R12, [R9+0x3000] ;  /* 0x00300000090c7984 */ /* 0x000fe80000000000 */
[----:B------:R-:W0:Y:S04]  /*1c40*/  LDS.U8 R61, [R62+0x3000] ;  /* 0x003000003e3d7984 */ /* 0x000e280000000000 */
[----:B------:R-:W-:Y:S04]  /*1c50*/  LDS.U8 R8, [R9+0x2800] ;  /* 0x0028000009087984 */ /* 0x000fe80000000000 */
[----:B------:R-:W1:Y:S04]  /*1c60*/  LDS.U8 R11, [R62+0x2800] ;  /* 0x002800003e0b7984 */ /* 0x000e680000000000 */
[----:B------:R-:W-:Y:S04]  /*1c70*/  LDS.U8 R10, [R9+0x2808] ;  /* 0x00280800090a7984 */ /* 0x000fe80000000000 */
[----:B------:R-:W2:Y:S04]  /*1c80*/  LDS.U8 R21, [R62+0x2808] ;  /* 0x002808003e157984 */ /* 0x000ea80000000000 */
[----:B------:R-:W-:Y:S04]  /*1c90*/  LDS.U8 R14, [R9+0x3008] ;  /* 0x00300800090e7984 */ /* 0x000fe80000000000 */
[----:B------:R-:W3:Y:S04]  /*1ca0*/  LDS.U8 R69, [R62+0x3008] ;  /* 0x003008003e457984 */ /* 0x000ee80000000000 */
[----:B------:R-:W4:Y:S04]  /*1cb0*/  LDS.U8 R63, [R77+0x3000] ;  /* 0x003000004d3f7984 */ /* 0x000f280000000000 */
[----:B------:R-:W4:Y:S04]  /*1cc0*/  LDS.U8 R13, [R77+0x2800] ;  /* 0x002800004d0d7984 */ /* 0x000f280000000000 */
[----:B------:R-:W4:Y:S04]  /*1cd0*/  LDS.U8 R23, [R77+0x2808] ;  /* 0x002808004d177984 */ /* 0x000f280000000000 */
[----:B------:R-:W4:Y:S01]  /*1ce0*/  LDS.U8 R71, [R77+0x3008] ;  /* 0x003008004d477984 */ /* 0x000f220000000000 */
[----:B0-----:R-:W-:-:S03]  /*1cf0*/  PRMT R12, R61, 0x7604, R12 ;  /* 0x000076043d0c7816 */ /* 0x001fc6000000000c */
[----:B------:R-:W0:Y:S04]  /*1d00*/  LDS.U8 R67, [R72+0x3000] ;  /* 0x0030000048437984 */ /* 0x000e280000000000 */
[----:B------:R-:W0:Y:S01]  /*1d10*/  LDS.U8 R15, [R72+0x2800] ;  /* 0x00280000480f7984 */ /* 0x000e220000000000 */
[----:B-1----:R-:W-:-:S03]  /*1d20*/  PRMT R8, R11, 0x7604, R8 ;  /* 0x000076040b087816 */ /* 0x002fc60000000008 */
[----:B------:R-:W1:Y:S04]  /*1d30*/  LDS.U8 R65, [R72+0x2808] ;  /* 0x0028080048417984 */ /* 0x000e680000000000 */
[----:B------:R-:W1:Y:S01]  /*1d40*/  LDS.U8 R73, [R72+0x3008] ;  /* 0x0030080048497984 */ /* 0x000e620000000000 */
[----:B--2---:R-:W-:Y:S02]  /*1d50*/  PRMT R10, R21, 0x7604, R10 ;  /* 0x00007604150a7816 */ /* 0x004fe4000000000a */
[----:B---3--:R-:W-:Y:S02]  /*1d60*/  PRMT R14, R69, 0x7604, R14 ;  /* 0x00007604450e7816 */ /* 0x008fe4000000000e */
[----:B----4-:R-:W-:Y:S02]  /*1d70*/  PRMT R12, R63, 0x7054, R12 ;  /* 0x000070543f0c7816 */ /* 0x010fe4000000000c */
[----:B------:R-:W-:-:S02]  /*1d80*/  PRMT R8, R13, 0x7054, R8 ;  /* 0x000070540d087816 */ /* 0x000fc40000000008 */
[----:B------:R-:W-:Y:S02]  /*1d90*/  PRMT R10, R23, 0x7054, R10 ;  /* 0x00007054170a7816 */ /* 0x000fe4000000000a */
[----:B------:R-:W-:Y:S02]  /*1da0*/  PRMT R14, R71, 0x7054, R14 ;  /* 0x00007054470e7816 */ /* 0x000fe4000000000e */
[----:B0-----:R-:W-:Y:S02]  /*1db0*/  PRMT R66, R67, 0x654, R12 ;  /* 0x0000065443427816 */ /* 0x001fe4000000000c */
[----:B------:R-:W-:Y:S02]  /*1dc0*/  PRMT R64, R15, 0x654, R8 ;  /* 0x000006540f407816 */ /* 0x000fe40000000008 */
[----:B-1----:R-:W-:Y:S02]  /*1dd0*/  PRMT R65, R65, 0x654, R10 ;  /* 0x0000065441417816 */ /* 0x002fe4000000000a */
[----:B------:R-:W-:-:S04]  /*1de0*/  PRMT R67, R73, 0x654, R14 ;  /* 0x0000065449437816 */ /* 0x000fc8000000000e */
        /* <DEDUP_REMOVED lines=10> */
[----:B------:R-:W-:Y:S04]  /*1e90*/  LDS.U8 R14, [R9+0x4008] ;  /* 0x00400800090e7984 */ /* 0x000fe80000000000 */
[----:B------:R-:W2:Y:S04]  /*1ea0*/  LDS.U8 R21, [R62+0x3808] ;  /* 0x003808003e157984 */ /* 0x000ea80000000000 */
        /* <DEDUP_REMOVED lines=22> */
[----:B------:R-:W-:Y:S03]  /*2010*/  QGMMA.64x64x32.F32.E4M3.E4M3 R24, R64, gdesc[UR8], R24, gsb0 ;  /* 0x00e0000840187df3 */ /* 0x000fe60008000818 */
[----:B------:R-:W-:Y:S02]  /*2020*/  WARPGROUP.DEPBAR.LE gsb0, 0x0 ;  /* 0x00008000000079c5 */ /* 0x000fe40000010000 */
[----:B------:R-:W-:Y:S05]  /*2030*/  @!P2 BRA `(.L_x_23) ;  /* 0x00000014009ca947 */ /* 0x000fea0003800000 */
[----:B------:R-:W-:Y:S05]  /*2040*/  @!P0 BRA `(.L_x_24) ;  /* 0x0000000000048947 */ /* 0x000fea0003800000 */
[----:B------:R-:W-:Y:S01]  /*2050*/  BPT.TRAP 0x1 ;  /* 0x000000040000795c */ /* 0x000fe20000300000 */
.L_x_24:
[----:B------:R-:W-:-:S05]  /*2060*/  IMAD.SHL.U32 R74, R3, 0x4000, RZ ;  /* 0x00004000034a7824 */ /* 0x000fca00078e00ff */
[----:B------:R-:W-:-:S05]  /*2070*/  LOP3.LUT R9, R74, R5, RZ, 0xfc, !PT ;  /* 0x000000054a097212 */ /* 0x000fca00078efcff */
[----:B------:R-:W-:Y:S01]  /*2080*/  IMAD.IADD R9, R0, 0x1, R9 ;  /* 0x0000000100097824 */ /* 0x000fe200078e0209 */
[----:B------:R-:W-:Y:S06]  /*2090*/  @P1 BRA `(.L_x_25) ;  /* 0x0000000000081947 */ /* 0x000fec0003800000 */
[----:B------:R-:W0:Y:S02]  /*20a0*/  SYNCS.PHASECHK.TRANS64.TRYWAIT P1, [R7+URZ], R76 ;  /* 0x0000004c070075a7 */ /* 0x000e24000802017f */
[----:B0-----:R-:W-:Y:S05]  /*20b0*/  @!P1 BRA `(.L_x_26) ;  /* 0x0000006000b89947 */ /* 0x001fea0003800000 */
.L_x_25:
[--C-:B------:R-:W-:Y:S01]  /*20c0*/  IMAD.IADD R21, R4, 0x1, R9.reuse ;  /* 0x0000000104157824 */ /* 0x100fe200078e0209 */
[----:B0-----:R-:W-:Y:S01]  /*20d0*/  LDS.U8 R7, [R9+0x800] ;  /* 0x0008000009077984 */ /* 0x001fe20000000000 */
[----:B------:R-:W-:-:S03]  /*20e0*/  IMAD.IADD R23, R6, 0x1, R9 ;  /* 0x0000000106177824 */ /* 0x000fc600078e0209 */
[----:B------:R-:W0:Y:S01]  /*20f0*/  LDS.U8 R8, [R21+0x800] ;  /* 0x0008000015087984 */ /* 0x000e220000000000 */
[----:B------:R-:W-:-:S03]  /*2100*/  IMAD.IADD R61, R4, 0x1, R23 ;  /* 0x00000001043d7824 */ /* 0x000fc600078e0217 */
[----:B------:R-:W-:Y:S04]  /*2110*/  LDS.U8 R11, [R9+0x808] ;  /* 0x00080800090b7984 */ /* 0x000fe80000000000 */
[----:B------:R-:W-:Y:S04]  /*2120*/  LDS.U8 R13, [R9+0x1000] ;  /* 0x00100000090d7984 */ /* 0x000fe80000000000 */
[----:B------:R1:W-:Y:S04]  /*2130*/  LDS.U8 R15, [R9+0x1008] ;  /* 0x00100800090f7984 */ /* 0x0003e80000000000 */
[----:B------:R-:W2:Y:S04]  /*2140*/  LDS.U8 R14, [R21+0x808] ;  /* 0x00080800150e7984 */ /* 0x000ea80000000000 */
[----:B------:R-:W3:Y:S01]  /*2150*/  LDS.U8 R62, [R21+0x1000] ;  /* 0x00100000153e7984 */ /* 0x000ee20000000000 */
[----:B-1----:R-:W1:Y:S03]  /*2160*/  LDC R9, c[0x0][0x28c] ;  /* 0x0000a300ff097b82 */ /* 0x002e660000000800 */
[----:B------:R-:W4:Y:S04]  /*2170*/  LDS.U8 R68, [R21+0x1008] ;  /* 0x0010080015447984 */ /* 0x000f280000000000 */
[----:B------:R-:W4:Y:S04]  /*2180*/  LDS.U8 R10, [R23+0x800] ;  /* 0x00080000170a7984 */ /* 0x000f280000000000 */
[----:B------:R-:W4:Y:S04]  /*2190*/  LDS.U8 R20, [R23+0x808] ;  /* 0x0008080017147984 */ /* 0x000f280000000000 */
[----:B------:R-:W4:Y:S04]  /*21a0*/  LDS.U8 R64, [R23+0x1000] ;  /* 0x0010000017407984 */ /* 0x000f280000000000 */
[----:B------:R-:W4:Y:S01]  /*21b0*/  LDS.U8 R70, [R23+0x1008] ;  /* 0x0010080017467984 */ /* 0x000f220000000000 */
[----:B0-----:R-:W-:-:S03]  /*21c0*/  PRMT R7, R8, 0x7604, R7 ;  /* 0x0000760408077816 */ /* 0x001fc60000000007 */
[----:B------:R-:W0:Y:S01]  /*21d0*/  LDS.U8 R12, [R61+0x800] ;  /* 0x000800003d0c7984 */ /* 0x000e220000000000 */
[----:B-1----:R-:W-:-:S03]  /*21e0*/  ISETP.GE.AND P1, PT, R9, 0x101, PT ;  /* 0x000001010900780c */ /* 0x002fc60003f26270 */
[----:B------:R-:W1:Y:S04]  /*21f0*/  LDS.U8 R22, [R61+0x808] ;  /* 0x000808003d167984 */ /* 0x000e680000000000 */
[----:B------:R-:W1:Y:S04]  /*2200*/  LDS.U8 R66, [R61+0x1000] ;  /* 0x001000003d427984 */ /* 0x000e680000000000 */
[----:B------:R-:W1:Y:S01]  /*2210*/  LDS.U8 R72, [R61+0x1008] ;  /* 0x001008003d487984 */ /* 0x000e620000000000 */
[----:B--2---:R-:W-:Y:S02]  /*2220*/  PRMT R11, R14, 0x7604, R11 ;  /* 0x000076040e0b7816 */ /* 0x004fe4000000000b */
[----:B---3--:R-:W-:-:S02]  /*2230*/  PRMT R13, R62, 0x7604, R13 ;  /* 0x000076043e0d7816 */ /* 0x008fc4000000000d */
[----:B----4-:R-:W-:Y:S02]  /*2240*/  PRMT R15, R68, 0x7604, R15 ;  /* 0x00007604440f7816 */ /* 0x010fe4000000000f */
[----:B------:R-:W-:Y:S02]  /*2250*/  PRMT R7, R10, 0x7054, R7 ;  /* 0x000070540a077816 */ /* 0x000fe40000000007 */
[----:B------:R-:W-:Y:S02]  /*2260*/  PRMT R11, R20, 0x7054, R11 ;  /* 0x00007054140b7816 */ /* 0x000fe4000000000b */
[----:B------:R-:W-:Y:S02]  /*2270*/  PRMT R13, R64, 0x7054, R13 ;  /* 0x00007054400d7816 */ /* 0x000fe4000000000d */
[----:B------:R-:W-:Y:S02]  /*2280*/  PRMT R15, R70, 0x7054, R15 ;  /* 0x00007054460f7816 */ /* 0x000fe4000000000f */
[----:B0-----:R-:W-:Y:S01]  /*2290*/  PRMT R68, R12, 0x654, R7 ;  /* 0x000006540c447816 */ /* 0x001fe20000000007 */
[----:B------:R-:W-:Y:S01]  /*22a0*/  IMAD.U32 R7, RZ, RZ, UR39 ;  /* 0x00000027ff077e24 */ /* 0x000fe2000f8e00ff */
[----:B-1----:R-:W-:-:S02]  /*22b0*/  PRMT R69, R22, 0x654, R11 ;  /* 0x0000065416457816 */ /* 0x002fc4000000000b */
[----:B------:R-:W-:Y:S02]  /*22c0*/  PRMT R70, R66, 0x654, R13 ;  /* 0x0000065442467816 */ /* 0x000fe4000000000d */
[----:B------:R-:W-:Y:S01]  /*22d0*/  PRMT R71, R72, 0x654, R15 ;  /* 0x0000065448477816 */ /* 0x000fe2000000000f */
[----:B------:R-:W-:Y:S06]  /*22e0*/  @!P1 BRA `(.L_x_27) ;  /* 0x0000000800fc9947 */ /* 0x000fec0003800000 */
[----:B------:R-:W-:Y:S01]  /*22f0*/  R2UR UR4, R3 ;  /* 0x00000000030472ca */ /* 0x000fe200000e0000 */
[----:B------:R-:W-:Y:S01]  /*2300*/  UIADD3 UR5, UR40, -0x1, URZ ;  /* 0xffffffff28057890 */ /* 0x000fe2000fffe03f */
[----:B------:R-:W-:-:S05]  /*2310*/  IMAD.U32 R7, RZ, RZ, UR39 ;  /* 0x00000027ff077e24 */ /* 0x000fca000f8e00ff */
[----:B------:R-:W-:-:S08]  /*2320*/  IMAD.U32 R8, RZ, RZ, UR5 ;  /* 0x00000005ff087e24 */ /* 0x000fd0000f8e00ff */
.L_x_35:
[----:B------:R-:W-:-:S04]  /*2330*/  UIADD3 UR5, UR4, 0x1, URZ ;  /* 0x0000000104057890 */ /* 0x000fc8000fffe03f */
[----:B------:R-:W-:-:S04]  /*2340*/  UISETP.NE.AND UP0, UPT, UR5, 0x9, UPT ;  /* 0x000000090500788c */ /* 0x000fc8000bf05270 */
[----:B------:R-:W-:Y:S02]  /*2350*/  USEL UR6, URZ, 0x1, UP0 ;  /* 0x000000013f067887 */ /* 0x000fe40008000000 */
[----:B------:R-:W-:-:S04]  /*2360*/  USEL UR5, UR5, URZ, UP0 ;  /* 0x0000003f05057287 */ /* 0x000fc80008000000 */
[----:B------:R-:W-:Y:S02]  /*2370*/  LOP3.LUT R75, R75, UR6, RZ, 0x3c, !PT ;  /* 0x000000064b4b7c12 */ /* 0x000fe4000f8e3cff */
[----:B------:R-:W-:Y:S01]  /*2380*/  IMAD.U32 R3, RZ, RZ, UR5 ;  /* 0x00000005ff037e24 */ /* 0x000fe2000f8e00ff */
[----:B------:R-:W-:Y:S06]  /*2390*/  @!P0 BRA `(.L_x_28) ;  /* 0x0000000000048947 */ /* 0x000fec0003800000 */
[----:B------:R-:W-:Y:S01]  /*23a0*/  BPT.TRAP 0x1 ;  /* 0x000000040000795c */ /* 0x000fe20000300000 */
.L_x_28:
[----:B------:R-:W0:Y:S01]  /*23b0*/  S2UR UR6, SR_CgaCtaId ;  /* 0x00000000000679c3 */ /* 0x000e220000008800 */
[----:B------:R-:W-:Y:S01]  /*23c0*/  UMOV UR5, 0x400 ;  /* 0x0000040000057882 */ /* 0x000fe20000000000 */
[----:B------:R-:W-:Y:S01]  /*23d0*/  SHF.L.U32 R76, R75, 0x1f, RZ ;  /* 0x0000001f4b4c7819 */ /* 0x000fe200000006ff */
[----:B------:R-:W-:Y:S01]  /*23e0*/  UMOV UR11, 0x40000040 ;  /* 0x40000040000b7882 */ /* 0x000fe20000000000 */
[----:B------:R-:W-:-:S06]  /*23f0*/  USHF.L.U32 UR8, UR4, 0xe, URZ ;  /* 0x0000000e04087899 */ /* 0x000fcc000800063f */
[----:B------:R-:W-:Y:S01]  /*2400*/  LOP3.LUT R9, R5, UR8, RZ, 0xfc, !PT ;  /* 0x0000000805097c12 */ /* 0x000fe2000f8efcff */
[----:B0-----:R-:W-:Y:S02]  /*2410*/  ULEA UR5, UR6, UR5, 0x18 ;  /* 0x0000000506057291 */ /* 0x001fe4000f8ec03f */
[----:B------:R-:W-:-:S04]  /*2420*/  ULEA UR6, UR4, UR7, 0x9 ;  /* 0x0000000704067291 */ /* 0x000fc8000f8e483f */
[----:B------:R-:W-:Y:S01]  /*2430*/  IMAD.U32 R0, RZ, RZ, UR5 ;  /* 0x00000005ff007e24 */ /* 0x000fe2000f8e00ff */
[----:B------:R-:W-:Y:S02]  /*2440*/  UIADD3 UR4, UR6, 0x2, URZ ;  /* 0x0000000206047890 */ /* 0x000fe4000fffe03f */
[----:B------:R-:W-:Y:S01]  /*2450*/  UMOV UR10, UR6 ;  /* 0x00000006000a7c82 */ /* 0x000fe20008000000 */
[----:B------:R-:W-:Y:S02]  /*2460*/  IMAD R23, R3, 0x8, R0 ;  /* 0x0000000803177824 */ /* 0x000fe400078e0200 */
[----:B------:R-:W-:Y:S02]  /*2470*/  IMAD.IADD R61, R0, 0x1, R9 ;  /* 0x00000001003d7824 */ /* 0x000fe400078e0209 */
[----:B------:R0:W1:Y:S01]  /*2480*/  SYNCS.PHASECHK.TRANS64.TRYWAIT P1, [R23+URZ], R76 ;  /* 0x0000004c170075a7 */ /* 0x000062000802017f */
[----:B------:R-:W-:Y:S01]  /*2490*/  WARPGROUP.ARRIVE ;  /* 0x00000000000079c5 */ /* 0x000fe20000000000 */
[----:B------:R-:W-:-:S05]  /*24a0*/  IMAD.IADD R63, R4, 0x1, R61 ;  /* 0x00000001043f7824 */ /* 0x000fca00078e023d */
[----:B------:R-:W-:Y:S01]  /*24b0*/  QGMMA.64x64x32.F32.E4M3.E4M3 R24, R68, gdesc[UR8], R24, gsb0 ;  /* 0x00e0000844187df3 */ /* 0x000fe20008000818 */
[----:B------:R-:W-:Y:S01]  /*24c0*/  UMOV UR10, UR4 ;  /* 0x00000004000a7c82 */ /* 0x000fe20008000000 */
[----:B------:R-:W-:Y:S01]  /*24d0*/  UMOV UR11, 0x40000040 ;  /* 0x40000040000b7882 */ /* 0x000fe20000000000 */
[----:B------:R-:W-:Y:S02]  /*24e0*/  WARPGROUP.DEPBAR.LE gsb0, 0x0 ;  /* 0x00008000000079c5 */ /* 0x000fe40000010000 */
[----:B------:R-:W-:Y:S01]  /*24f0*/  IMAD.IADD R69, R6, 0x1, R61 ;  /* 0x0000000106457824 */ /* 0x000fe200078e023d */
[----:B------:R-:W-:Y:S03]  /*2500*/  LDS.U8 R9, [R61+0x1800] ;  /* 0x001800003d097984 */ /* 0x000fe60000000000 */
[----:B------:R-:W-:Y:S01]  /*2510*/  IMAD.IADD R71, R4, 0x1, R69 ;  /* 0x0000000104477824 */ /* 0x000fe200078e0245 */
[----:B------:R-:W2:Y:S04]  /*2520*/  LDS.U8 R10, [R63+0x1800] ;  /* 0x001800003f0a7984 */ /* 0x000ea80000000000 */
[----:B------:R-:W-:Y:S04]  /*2530*/  LDS.U8 R11, [R61+0x1808] ;  /* 0x001808003d0b7984 */ /* 0x000fe80000000000 */
[----:B------:R-:W3:Y:S04]  /*2540*/  LDS.U8 R14, [R63+0x1808] ;  /* 0x001808003f0e7984 */ /* 0x000ee80000000000 */
[----:B------:R-:W-:Y:S04]  /*2550*/  LDS.U8 R13, [R61+0x2000] ;  /* 0x002000003d0d7984 */ /* 0x000fe80000000000 */
[----:B------:R-:W4:Y:S04]  /*2560*/  LDS.U8 R62, [R63+0x2000] ;  /* 0x002000003f3e7984 */ /* 0x000f280000000000 */
[----:B------:R-:W-:Y:S04]  /*2570*/  LDS.U8 R21, [R61+0x2008] ;  /* 0x002008003d157984 */ /* 0x000fe80000000000 */
[----:B------:R-:W0:Y:S04]  /*2580*/  LDS.U8 R68, [R63+0x2008] ;  /* 0x002008003f447984 */ /* 0x000e280000000000 */
[----:B------:R-:W1:Y:S04]  /*2590*/  LDS.U8 R12, [R69+0x1800] ;  /* 0x00180000450c7984 */ /* 0x000e680000000000 */
[----:B------:R-:W1:Y:S04]  /*25a0*/  LDS.U8 R20, [R69+0x1808] ;  /* 0x0018080045147984 */ /* 0x000e680000000000 */
[----:B------:R-:W1:Y:S04]  /*25b0*/  LDS.U8 R66, [R69+0x2000] ;  /* 0x0020000045427984 */ /* 0x000e680000000000 */
[----:B------:R-:W1:Y:S01]  /*25c0*/  LDS.U8 R70, [R69+0x2008] ;  /* 0x0020080045467984 */ /* 0x000e620000000000 */
[----:B--2---:R-:W-:-:S03]  /*25d0*/  PRMT R9, R10, 0x7604, R9 ;  /* 0x000076040a097816 */ /* 0x004fc60000000009 */
[----:B------:R-:W2:Y:S04]  /*25e0*/  LDS.U8 R64, [R71+0x1800] ;  /* 0x0018000047407984 */ /* 0x000ea80000000000 */
[----:B------:R-:W2:Y:S01]  /*25f0*/  LDS.U8 R22, [R71+0x1808] ;  /* 0x0018080047167984 */ /* 0x000ea20000000000 */
[----:B---3--:R-:W-:-:S03]  /*2600*/  PRMT R11, R14, 0x7604, R11 ;  /* 0x000076040e0b7816 */ /* 0x008fc6000000000b */
[----:B------:R-:W3:Y:S04]  /*2610*/  LDS.U8 R15, [R71+0x2000] ;  /* 0x00200000470f7984 */ /* 0x000ee80000000000 */
[----:B------:R-:W3:Y:S01]  /*2620*/  LDS.U8 R72, [R71+0x2008] ;  /* 0x0020080047487984 */ /* 0x000ee20000000000 */
[----:B----4-:R-:W-:Y:S02]  /*2630*/  PRMT R13, R62, 0x7604, R13 ;  /* 0x000076043e0d7816 */ /* 0x010fe4000000000d */
[----:B0-----:R-:W-:Y:S02]  /*2640*/  PRMT R21, R68, 0x7604, R21 ;  /* 0x0000760444157816 */ /* 0x001fe40000000015 */
[----:B-1----:R-:W-:Y:S02]  /*2650*/  PRMT R9, R12, 0x7054, R9 ;  /* 0x000070540c097816 */ /* 0x002fe40000000009 */
[----:B------:R-:W-:-:S02]  /*2660*/  PRMT R11, R20, 0x7054, R11 ;  /* 0x00007054140b7816 */ /* 0x000fc4000000000b */
[----:B------:R-:W-:Y:S02]  /*2670*/  PRMT R66, R66, 0x7054, R13 ;  /* 0x0000705442427816 */ /* 0x000fe4000000000d */
[----:B------:R-:W-:Y:S02]  /*2680*/  PRMT R21, R70, 0x7054, R21 ;  /* 0x0000705446157816 */ /* 0x000fe40000000015 */
[----:B--2---:R-:W-:Y:S02]  /*2690*/  PRMT R64, R64, 0x654, R9 ;  /* 0x0000065440407816 */ /* 0x004fe40000000009 */
[----:B------:R-:W-:Y:S02]  /*26a0*/  PRMT R65, R22, 0x654, R11 ;  /* 0x0000065416417816 */ /* 0x000fe4000000000b */
[----:B---3--:R-:W-:Y:S02]  /*26b0*/  PRMT R66, R15, 0x654, R66 ;  /* 0x000006540f427816 */ /* 0x008fe40000000042 */
[----:B------:R-:W-:-:S04]  /*26c0*/  PRMT R67, R72, 0x654, R21 ;  /* 0x0000065448437816 */ /* 0x000fc80000000015 */
[----:B------:R-:W-:-:S06]  /*26d0*/  WARPGROUP.ARRIVE ;  /* 0x00000000000079c5 */ /* 0x000fcc0000000000 */
[----:B------:R-:W-:Y:S03]  /*26e0*/  QGMMA.64x64x32.F32.E4M3.E4M3 R24, R64, gdesc[UR8], R24, gsb0 ;  /* 0x00e0000840187df3 */ /* 0x000fe60008000818 */
        /* <DEDUP_REMOVED lines=28> */
[----:B------:R-:W-:Y:S01]  /*28b0*/  PRMT R67, R72, 0x654, R21 ;  /* 0x0000065448437816 */ /* 0x000fe20000000015 */
[----:B------:R-:W-:Y:S06]  /*28c0*/  @!P0 BRA `(.L_x_29) ;  /* 0x0000000000048947 */ /* 0x000fec0003800000 */
[----:B------:R-:W-:Y:S01]  /*28d0*/  BPT.TRAP 0x1 ;  /* 0x000000040000795c */ /* 0x000fe20000300000 */
.L_x_29:
[----:B------:R-:W-:Y:S01]  /*28e0*/  IMAD R9, R7, 0x8, R0 ;  /* 0x0000000807097824 */ /* 0x000fe200078e0200 */
[----:B------:R-:W-:-:S03]  /*28f0*/  ISETP.GT.U32.AND P2, PT, R19, 0x1, PT ;  /* 0x000000011300780c */ /* 0x000fc60003f44070 */
[----:B------:R-:W-:-:S05]  /*2900*/  VIADD R9, R9, 0x48 ;  /* 0x0000004809097836 */ /* 0x000fca0000000000 */
[----:B------:R-:W-:-:S04]  /*2910*/  PRMT R9, RZ, 0x654, R9 ;  /* 0x00000654ff097816 */ /* 0x000fc80000000009 */
[----:B------:R0:W-:Y:S01]  /*2920*/  SYNCS.ARRIVE.TRANS64.RED.A1T0 RZ, [R9+URZ], RZ ;  /* 0x000000ff09ff79a7 */ /* 0x0001e2000810043f */
[----:B------:R-:W-:Y:S05]  /*2930*/  @P2 BRA `(.L_x_30) ;  /* 0x0000000000042947 */ /* 0x000fea0003800000 */
[----:B------:R-:W-:Y:S01]  /*2940*/  BPT.TRAP 0x1 ;  /* 0x000000040000795c */ /* 0x000fe20000300000 */
.L_x_30:
[----:B------:R-:W-:Y:S01]  /*2950*/  UIADD3 UR4, UR6, 0x4, URZ ;  /* 0x0000000406047890 */ /* 0x000fe2000fffe03f */
[----:B------:R-:W-:Y:S01]  /*2960*/  WARPGROUP.ARRIVE ;  /* 0x00000000000079c5 */ /* 0x000fe20000000000 */
[----:B------:R-:W-:Y:S01]  /*2970*/  UMOV UR11, 0x40000040 ;  /* 0x40000040000b7882 */ /* 0x000fe20000000000 */
[----:B------:R-:W-:-:S04]  /*2980*/  VIADD R7, R7, 0x1 ;  /* 0x0000000107077836 */ /* 0x000fc80000000000 */
[----:B------:R-:W-:Y:S01]  /*2990*/  UMOV UR10, UR4 ;  /* 0x00000004000a7c82 */ /* 0x000fe20008000000 */
[C---:B------:R-:W-:Y:S01]  /*29a0*/  ISETP.NE.AND P2, PT, R7.reuse, 0x9, PT ;  /* 0x000000090700780c */ /* 0x040fe20003f45270 */
[----:B------:R-:W-:Y:S03]  /*29b0*/  QGMMA.64x64x32.F32.E4M3.E4M3 R24, R64, gdesc[UR8], R24, gsb0 ;  /* 0x00e0000840187df3 */ /* 0x000fe60008000818 */
[----:B------:R-:W-:Y:S01]  /*29c0*/  SEL R7, R7, RZ, P2 ;  /* 0x000000ff07077207 */ /* 0x000fe20001000000 */
[----:B------:R-:W-:Y:S02]  /*29d0*/  WARPGROUP.DEPBAR.LE gsb0, 0x0 ;  /* 0x00008000000079c5 */ /* 0x000fe40000010000 */
[----:B0-----:R-:W-:Y:S04]  /*29e0*/  LDS.U8 R9, [R61+0x3800] ;  /* 0x003800003d097984 */ /* 0x001fe80000000000 */
        /* <DEDUP_REMOVED lines=29> */
.L_x_31:
[----:B------:R-:W-:Y:S01]  /*2bc0*/  IMAD.SHL.U32 R74, R3, 0x4000, RZ ;  /* 0x00004000034a7824 */ /* 0x000fe200078e00ff */
[----:B------:R-:W-:Y:S04]  /*2bd0*/  BSSY B0, `(.L_x_32) ;  /* 0x0000006000007945 */ /* 0x000fe80003800000 */
[----:B------:R-:W-:-:S05]  /*2be0*/  LOP3.LUT R9, R74, R5, RZ, 0xfc, !PT ;  /* 0x000000054a097212 */ /* 0x000fca00078efcff */
[----:B------:R-:W-:Y:S01]  /*2bf0*/  IMAD.IADD R15, R0, 0x1, R9 ;  /* 0x00000001000f7824 */ /* 0x000fe200078e0209 */
[----:B------:R-:W-:Y:S06]  /*2c00*/  @P1 BRA `(.L_x_33) ;  /* 0x0000000000081947 */ /* 0x000fec0003800000 */
[----:B------:R-:W0:Y:S02]  /*2c10*/  SYNCS.PHASECHK.TRANS64.TRYWAIT P1, [R23+URZ], R76 ;  /* 0x0000004c170075a7 */ /* 0x000e24000802017f */
[----:B0-----:R-:W-:Y:S05]  /*2c20*/  @!P1 BRA `(.L_x_34) ;  /* 0x0000005400f09947 */ /* 0x001fea0003800000 */
.L_x_33:
[----:B------:R-:W-:Y:S05]  /*2c30*/  BSYNC B0 ;  /* 0x0000000000007941 */ /* 0x000fea0003800000 */
.L_x_32:
[--C-:B0-----:R-:W-:Y:S01]  /*2c40*/  IMAD.IADD R23, R4, 0x1, R15.reuse ;  /* 0x0000000104177824 */ /* 0x101fe200078e020f */
[----:B------:R-:W-:Y:S01]  /*2c50*/  LDS.U8 R9, [R15+0x800] ;  /* 0x000800000f097984 */ /* 0x000fe20000000000 */
[----:B------:R-:W-:Y:S01]  /*2c60*/  IMAD.IADD R61, R6, 0x1, R15 ;  /* 0x00000001063d7824 */ /* 0x000fe200078e020f */
[----:B------:R-:W-:Y:S05]  /*2c70*/  WARPSYNC.ALL ;  /* 0x0000000000007948 */ /* 0x000fea0003800000 */
[----:B------:R-:W-:Y:S01]  /*2c80*/  LDS.U8 R11, [R15+0x808] ;  /* 0x000808000f0b7984 */ /* 0x000fe20000000000 */
[----:B------:R-:W-:-:S03]  /*2c90*/  IMAD.IADD R63, R4, 0x1, R61 ;  /* 0x00000001043f7824 */ /* 0x000fc600078e023d */
[----:B------:R-:W-:Y:S04]  /*2ca0*/  LDS.U8 R13, [R15+0x1000] ;  /* 0x001000000f0d7984 */ /* 0x000fe80000000000 */
[----:B------:R-:W-:Y:S04]  /*2cb0*/  LDS.U8 R21, [R15+0x1008] ;  /* 0x001008000f157984 */ /* 0x000fe80000000000 */
[----:B------:R-:W0:Y:S04]  /*2cc0*/  LDS.U8 R10, [R23+0x800] ;  /* 0x00080000170a7984 */ /* 0x000e280000000000 */
[----:B------:R-:W1:Y:S04]  /*2cd0*/  LDS.U8 R14, [R23+0x808] ;  /* 0x00080800170e7984 */ /* 0x000e680000000000 */
[----:B------:R-:W2:Y:S04]  /*2ce0*/  LDS.U8 R62, [R23+0x1000] ;  /* 0x00100000173e7984 */ /* 0x000ea80000000000 */
[----:B------:R-:W3:Y:S04]  /*2cf0*/  LDS.U8 R72, [R23+0x1008] ;  /* 0x0010080017487984 */ /* 0x000ee80000000000 */
[----:B------:R-:W4:Y:S04]  /*2d00*/  LDS.U8 R12, [R61+0x800] ;  /* 0x000800003d0c7984 */ /* 0x000f280000000000 */
[----:B------:R-:W4:Y:S04]  /*2d10*/  LDS.U8 R20, [R61+0x808] ;  /* 0x000808003d147984 */ /* 0x000f280000000000 */
[----:B------:R-:W4:Y:S04]  /*2d20*/  LDS.U8 R70, [R61+0x1000] ;  /* 0x001000003d467984 */ /* 0x000f280000000000 */
[----:B------:R-:W4:Y:S04]  /*2d30*/  LDS.U8 R76, [R61+0x1008] ;  /* 0x001008003d4c7984 */ /* 0x000f280000000000 */
[----:B------:R-:W4:Y:S04]  /*2d40*/  LDS.U8 R68, [R63+0x800] ;  /* 0x000800003f447984 */ /* 0x000f280000000000 */
[----:B------:R-:W4:Y:S04]  /*2d50*/  LDS.U8 R22, [R63+0x808] ;  /* 0x000808003f167984 */ /* 0x000f280000000000 */
[----:B------:R-:W4:Y:S01]  /*2d60*/  LDS.U8 R15, [R63+0x1000] ;  /* 0x001000003f0f7984 */ /* 0x000f220000000000 */
[----:B0-----:R-:W-:-:S03]  /*2d70*/  PRMT R9, R10, 0x7604, R9 ;  /* 0x000076040a097816 */ /* 0x001fc60000000009 */
[----:B------:R-:W0:Y:S01]  /*2d80*/  LDS.U8 R78, [R63+0x1008] ;  /* 0x001008003f4e7984 */ /* 0x000e220000000000 */
[----:B-1----:R-:W-:Y:S02]  /*2d90*/  PRMT R11, R14, 0x7604, R11 ;  /* 0x000076040e0b7816 */ /* 0x002fe4000000000b */
[----:B--2---:R-:W-:Y:S02]  /*2da0*/  PRMT R13, R62, 0x7604, R13 ;  /* 0x000076043e0d7816 */ /* 0x004fe4000000000d */
[----:B---3--:R-:W-:Y:S02]  /*2db0*/  PRMT R21, R72, 0x7604, R21 ;  /* 0x0000760448157816 */ /* 0x008fe40000000015 */
[----:B----4-:R-:W-:Y:S02]  /*2dc0*/  PRMT R9, R12, 0x7054, R9 ;  /* 0x000070540c097816 */ /* 0x010fe40000000009 */
[----:B------:R-:W-:Y:S02]  /*2dd0*/  PRMT R11, R20, 0x7054, R11 ;  /* 0x00007054140b7816 */ /* 0x000fe4000000000b */
[----:B------:R-:W-:-:S02]  /*2de0*/  PRMT R70, R70, 0x7054, R13 ;  /* 0x0000705446467816 */ /* 0x000fc4000000000d */
[----:B------:R-:W-:Y:S02]  /*2df0*/  PRMT R21, R76, 0x7054, R21 ;  /* 0x000070544c157816 */ /* 0x000fe40000000015 */
[----:B------:R-:W-:Y:S02]  /*2e00*/  PRMT R68, R68, 0x654, R9 ;  /* 0x0000065444447816 */ /* 0x000fe40000000009 */
[----:B------:R-:W-:Y:S02]  /*2e10*/  PRMT R69, R22, 0x654, R11 ;  /* 0x0000065416457816 */ /* 0x000fe4000000000b */
[----:B------:R-:W-:Y:S02]  /*2e20*/  PRMT R70, R15, 0x654, R70 ;  /* 0x000006540f467816 */ /* 0x000fe40000000046 */
[----:B0-----:R-:W-:Y:S01]  /*2e30*/  PRMT R71, R78, 0x654, R21 ;  /* 0x000006544e477816 */ /* 0x001fe20000000015 */
[----:B------:R-:W-:Y:S01]  /*2e40*/  UIADD3 UR4, UR6, 0x6, URZ ;  /* 0x0000000606047890 */ /* 0x000fe2000fffe03f */
[----:B------:R-:W-:Y:S01]  /*2e50*/  WARPGROUP.ARRIVE ;  /* 0x00000000000079c5 */ /* 0x000fe20000000000 */
[----:B------:R-:W-:Y:S01]  /*2e60*/  UMOV UR11, 0x40000040 ;  /* 0x40000040000b7882 */ /* 0x000fe20000000000 */
[C---:B------:R-:W-:Y:S01]  /*2e70*/  ISETP.GT.AND P1, PT, R8.reuse, 0x2, PT ;  /* 0x000000020800780c */ /* 0x040fe20003f24270 */
[----:B------:R-:W-:-:S03]  /*2e80*/  VIADD R8, R8, 0xffffffff ;  /* 0xffffffff08087836 */ /* 0x000fc60000000000 */
[----:B------:R-:W-:Y:S01]  /*2e90*/  UMOV UR10, UR4 ;  /* 0x00000004000a7c82 */ /* 0x000fe20008000000 */
[----:B------:R-:W-:Y:S01]  /*2ea0*/  R2UR UR4, R3 ;  /* 0x00000000030472ca */ /* 0x000fe200000e0000 */
[----:B------:R-:W-:Y:S03]  /*2eb0*/  QGMMA.64x64x32.F32.E4M3.E4M3 R24, R64, gdesc[UR8], R24, gsb0 ;  /* 0x00e0000840187df3 */ /* 0x000fe60008000818 */
[----:B------:R-:W-:-:S04]  /*2ec0*/  WARPGROUP.DEPBAR.LE gsb0, 0x0 ;  /* 0x00008000000079c5 */ /* 0x000fc80000010000 */
[----:B------:R-:W-:Y:S07]  /*2ed0*/  @P1 BRA `(.L_x_35) ;  /* 0xfffffff400141947 */ /* 0x000fee000383ffff */
.L_x_27:
[----:B------:R-:W-:Y:S01]  /*2ee0*/  IMAD.MOV.U32 R9, RZ, RZ, 0x40000040 ;  /* 0x40000040ff097424 */ /* 0x000fe200078e00ff */
[----:B------:R-:W-:Y:S01]  /*2ef0*/  LEA R8, R3, UR7, 0x9 ;  /* 0x0000000703087c11 */ /* 0x000fe2000f8e48ff */
[----:B------:R-:W-:Y:S01]  /*2f00*/  WARPGROUP.ARRIVE ;  /* 0x00000000000079c5 */ /* 0x000fe20000000000 */
[----:B------:R-:W-:Y:S01]  /*2f10*/  IADD3 R21, R0, R74, R5 ;  /* 0x0000004a00157210 */ /* 0x000fe20007ffe005 */
[----:B------:R-:W-:Y:S01]  /*2f20*/  IMAD.MOV.U32 R5, RZ, RZ, 0x40000040 ;  /* 0x40000040ff057424 */ /* 0x000fe200078e00ff */
[----:B------:R-:W-:Y:S02]  /*2f30*/  R2UR UR6, R8 ;  /* 0x00000000080672ca */ /* 0x000fe400000e0000 */
[----:B------:R-:W-:Y:S01]  /*2f40*/  R2UR UR7, R9 ;  /* 0x00000000090772ca */ /* 0x000fe200000e0000 */
[--C-:B------:R-:W-:Y:S02]  /*2f50*/  IMAD.IADD R23, R4, 0x1, R21.reuse ;  /* 0x0000000104177824 */ /* 0x100fe400078e0215 */
[----:B------:R-:W-:-:S04]  /*2f60*/  IMAD.IADD R61, R6, 0x1, R21 ;  /* 0x00000001063d7824 */ /* 0x000fc800078e0215 */
[----:B------:R-:W-:Y:S02]  /*2f70*/  IMAD.IADD R63, R4, 0x1, R61 ;  /* 0x00000001043f7824 */ /* 0x000fe400078e023d */
[----:B------:R-:W-:-:S04]  /*2f80*/  VIADD R4, R8, 0x2 ;  /* 0x0000000208047836 */ /* 0x000fc80000000000 */
[----:B------:R-:W-:Y:S01]  /*2f90*/  QGMMA.64x64x32.F32.E4M3.E4M3 R24, R68, gdesc[UR4], R24, gsb0 ;  /* 0x00e0000444187df3 */ /* 0x000fe20008000818 */
[----:B------:R-:W-:Y:S02]  /*2fa0*/  R2UR UR6, R4 ;  /* 0x00000000040672ca */ /* 0x000fe400000e0000 */
[----:B------:R-:W-:Y:S01]  /*2fb0*/  R2UR UR7, R5 ;  /* 0x00000000050772ca */ /* 0x000fe200000e0000 */
[----:B------:R-:W-:Y:S02]  /*2fc0*/  WARPGROUP.DEPBAR.LE gsb0, 0x0 ;  /* 0x00008000000079c5 */ /* 0x000fe40000010000 */
[----:B------:R-:W-:Y:S04]  /*2fd0*/  LDS.U8 R3, [R21+0x1800] ;  /* 0x0018000015037984 */ /* 0x000fe80000000000 */
[----:B------:R-:W-:Y:S04]  /*2fe0*/  LDS.U8 R11, [R21+0x1808] ;  /* 0x00180800150b7984 */ /* 0x000fe80000000000 */
        /* <DEDUP_REMOVED lines=25> */
[----:B0-----:R-:W-:-:S04]  /*3180*/  PRMT R67, R72, 0x654, R15 ;  /* 0x0000065448437816 */ /* 0x001fc8000000000f */
[----:B------:R-:W-:-:S06]  /*3190*/  WARPGROUP.ARRIVE ;  /* 0x00000000000079c5 */ /* 0x000fcc0000000000 */
[----:B------:R-:W-:Y:S03]  /*31a0*/  QGMMA.64x64x32.F32.E4M3.E4M3 R24, R64, gdesc[UR4], R24, gsb0 ;  /* 0x00e0000440187df3 */ /* 0x000fe60008000818 */
        /* <DEDUP_REMOVED lines=29> */
[----:B------:R-:W-:Y:S06]  /*3380*/  @!P0 BRA `(.L_x_36) ;  /* 0x0000000000048947 */ /* 0x000fec0003800000 */
[----:B------:R-:W-:Y:S01]  /*3390*/  BPT.TRAP 0x1 ;  /* 0x000000040000795c */ /* 0x000fe20000300000 */
.L_x_36:
[----:B------:R-:W-:Y:S01]  /*33a0*/  IMAD R7, R7, 0x8, R0 ;  /* 0x0000000807077824 */ /* 0x000fe200078e0200 */
[----:B------:R-:W-:-:S03]  /*33b0*/  ISETP.GT.U32.AND P1, PT, R19, 0x1, PT ;  /* 0x000000011300780c */ /* 0x000fc60003f24070 */
[----:B------:R-:W-:-:S05]  /*33c0*/  VIADD R7, R7, 0x48 ;  /* 0x0000004807077836 */ /* 0x000fca0000000000 */
[----:B------:R-:W-:-:S04]  /*33d0*/  PRMT R7, RZ, 0x654, R7 ;  /* 0x00000654ff077816 */ /* 0x000fc80000000007 */
[----:B------:R0:W-:Y:S01]  /*33e0*/  SYNCS.ARRIVE.TRANS64.RED.A1T0 RZ, [R7+URZ], RZ ;  /* 0x000000ff07ff79a7 */ /* 0x0001e2000810043f */
[----:B------:R-:W-:Y:S05]  /*33f0*/  @P1 BRA `(.L_x_37) ;  /* 0x0000000000041947 */ /* 0x000fea0003800000 */
[----:B------:R-:W-:Y:S01]  /*3400*/  BPT.TRAP 0x1 ;  /* 0x000000040000795c */ /* 0x000fe20000300000 */
.L_x_37:
[C---:B------:R-:W-:Y:S01]  /*3410*/  VIADD R4, R8.reuse, 0x4 ;  /* 0x0000000408047836 */ /* 0x040fe20000000000 */
[----:B------:R-:W-:Y:S01]  /*3420*/  WARPGROUP.ARRIVE ;  /* 0x00000000000079c5 */ /* 0x000fe20000000000 */
[----:B------:R-:W-:Y:S02]  /*3430*/  IMAD.MOV.U32 R5, RZ, RZ, 0x40000040 ;  /* 0x40000040ff057424 */ /* 0x000fe400078e00ff */
[----:B------:R-:W-:Y:S01]  /*3440*/  VIADD R8, R8, 0x6 ;  /* 0x0000000608087836 */ /* 0x000fe20000000000 */
[----:B------:R-:W-:Y:S01]  /*3450*/  R2UR UR6, R4 ;  /* 0x00000000040672ca */ /* 0x000fe200000e0000 */
[----:B------:R-:W-:Y:S01]  /*3460*/  IMAD.MOV.U32 R9, RZ, RZ, 0x40000040 ;  /* 0x40000040ff097424 */ /* 0x000fe200078e00ff */
[----:B------:R-:W-:-:S13]  /*3470*/  R2UR UR7, R5 ;  /* 0x00000000050772ca */ /* 0x000fda00000e0000 */
[----:B------:R-:W-:Y:S01]  /*3480*/  QGMMA.64x64x32.F32.E4M3.E4M3 R24, R64, gdesc[UR4], R24, gsb0 ;  /* 0x00e0000440187df3 */ /* 0x000fe20008000818 */
[----:B------:R-:W-:Y:S02]  /*3490*/  R2UR UR6, R8 ;  /* 0x00000000080672ca */ /* 0x000fe400000e0000 */
[----:B------:R-:W-:Y:S01]  /*34a0*/  R2UR UR7, R9 ;  /* 0x00000000090772ca */ /* 0x000fe200000e0000 */
[----:B------:R-:W-:Y:S02]  /*34b0*/  WARPGROUP.DEPBAR.LE gsb0, 0x0 ;  /* 0x00008000000079c5 */ /* 0x000fe40000010000 */
[----:B------:R-:W-:Y:S04]  /*34c0*/  LDS.U8 R3, [R21+0x3800] ;  /* 0x0038000015037984 */ /* 0x000fe80000000000 */
[----:B------:R-:W-:Y:S04]  /*34d0*/  LDS.U8 R5, [R21+0x3808] ;  /* 0x0038080015057984 */ /* 0x000fe80000000000 */
[----:B0-----:R-:W-:Y:S04]  /*34e0*/  LDS.U8 R7, [R21+0x4000] ;  /* 0x0040000015077984 */ /* 0x001fe80000000000 */
        /* <DEDUP_REMOVED lines=28> */
.L_x_23:
[----:B------:R-:W-:Y:S05]  /*36b0*/  @!P0 BRA `(.L_x_38) ;  /* 0x0000000000048947 */ /* 0x000fea0003800000 */
[----:B------:R-:W-:Y:S01]  /*36c0*/  BPT.TRAP 0x1 ;  /* 0x000000040000795c */ /* 0x000fe20000300000 */
.L_x_38:
[----:B------:R-:W-:Y:S01]  /*36d0*/  UIADD3 UR39, UR40, UR39, URZ ;  /* 0x0000002728277290 */ /* 0x000fe2000fffe03f */
[----:B------:R-:W-:-:S03]  /*36e0*/  ISETP.GT.U32.AND P0, PT, R19, 0x1, PT ;  /* 0x000000011300780c */ /* 0x000fc60003f04070 */
[----:B------:R-:W-:-:S04]  /*36f0*/  UIADD3 UR6, UR39, -0x1, URZ ;  /* 0xffffffff27067890 */ /* 0x000fc8000fffe03f */
[----:B------:R-:W-:-:S04]  /*3700*/  UIMAD.WIDE.U32 UR4, UR6, 0x38e38e39, URZ ;  /* 0x38e38e39060478a5 */ /* 0x000fc8000f8e003f */
[----:B------:R-:W-:-:S04]  /*3710*/  USHF.R.U32.HI UR4, URZ, 0x1, UR5 ;  /* 0x000000013f047899 */ /* 0x000fc80008011605 */
[----:B------:R-:W-:-:S06]  /*3720*/  UIMAD UR6, UR4, -0x9, UR6 ;  /* 0xfffffff7040678a4 */ /* 0x000fcc000f8e0206 */
[----:B------:R-:W-:-:S04]  /*3730*/  IMAD.U32 R3, RZ, RZ, UR6 ;  /* 0x00000006ff037e24 */ /* 0x000fc8000f8e00ff */
[----:B------:R-:W-:-:S04]  /*3740*/  IMAD R0, R3, 0x8, R0 ;  /* 0x0000000803007824 */ /* 0x000fc800078e0200 */
[----:B------:R-:W-:-:S05]  /*3750*/  VIADD R0, R0, 0x48 ;  /* 0x0000004800007836 */ /* 0x000fca0000000000 */
[----:B------:R-:W-:-:S04]  /*3760*/  PRMT R0, RZ, 0x654, R0 ;  /* 0x00000654ff007816 */ /* 0x000fc80000000000 */
[----:B------:R0:W-:Y:S01]  /*3770*/  SYNCS.ARRIVE.TRANS64.RED.A1T0 RZ, [R0+URZ], RZ ;  /* 0x000000ff00ff79a7 */ /* 0x0001e2000810043f */
[----:B------:R-:W-:Y:S05]  /*3780*/  @P0 BRA `(.L_x_39) ;  /* 0x0000000000040947 */ /* 0x000fea0003800000 */
[----:B------:R-:W-:Y:S01]  /*3790*/  BPT.TRAP 0x1 ;  /* 0x000000040000795c */ /* 0x000fe20000300000 */
.L_x_39:
[----:B------:R-:W1:Y:S01]  /*37a0*/  LDC R4, c[0x0][0x288] ;  /* 0x0000a200ff047b82 */ /* 0x000e620000000800 */
[--C-:B0-----:R-:W-:Y:S01]  /*37b0*/  SHF.R.U32.HI R0, RZ, 0x2, R18.reuse ;  /* 0x00000002ff007819 */ /* 0x101fe20000011612 */
[----:B------:R-:W-:Y:S01]  /*37c0*/  IMAD.SHL.U32 R11, R57, 0x80, RZ ;  /* 0x00000080390b7824 */ /* 0x000fe200078e00ff */
[----:B------:R-:W-:Y:S01]  /*37d0*/  SHF.R.U32.HI R5, RZ, 0x7, R18 ;  /* 0x00000007ff057819 */ /* 0x000fe20000011612 */
[----:B------:R-:W-:Y:S01]  /*37e0*/  UISETP.GT.U32.AND UP0, UPT, UR39, 0x8, UPT ;  /* 0x000000082700788c */ /* 0x000fe2000bf04070 */
[----:B------:R-:W-:Y:S01]  /*37f0*/  LOP3.LUT R7, R0, 0x7, RZ, 0xc0, !PT ;  /* 0x0000000700077812 */ /* 0x000fe200078ec0ff */
[----:B------:R-:W-:Y:S01]  /*3800*/  ULDC UR7, c[0x0][0x284] ;  /* 0x0000a10000077ab9 */ /* 0x000fe20000000800 */
[----:B------:R-:W-:Y:S01]  /*3810*/  LOP3.LUT R0, R5, 0x1, RZ, 0xc0, !PT ;  /* 0x0000000105007812 */ /* 0x000fe200078ec0ff */
[----:B------:R-:W-:Y:S01]  /*3820*/  UISETP.LT.U32.AND UP0, UPT, UR40, 0x9, UP0 ;  /* 0x000000092800788c */ /* 0x000fe20008701070 */
[----:B------:R-:W-:Y:S01]  /*3830*/  LOP3.LUT R3, R18, 0x60, RZ, 0xc0, !PT ;  /* 0x0000006012037812 */ /* 0x000fe200078ec0ff */
[----:B------:R-:W-:Y:S01]  /*3840*/  UISETP.GE.U32.AND UP1, UPT, UR40, 0x9, UPT ;  /* 0x000000092800788c */ /* 0x000fe2000bf26070 */
[----:B------:R-:W-:Y:S01]  /*3850*/  SHF.R.S32.HI R20, RZ, 0x1f, R56 ;  /* 0x0000001fff147819 */ /* 0x000fe20000011438 */
[----:B------:R-:W-:Y:S01]  /*3860*/  IMAD.SHL.U32 R8, R0, 0x40, RZ ;  /* 0x0000004000087824 */ /* 0x000fe200078e00ff */
[----:B------:R-:W-:Y:S01]  /*3870*/  SHF.R.U32.HI R6, RZ, 0x1, R3 ;  /* 0x00000001ff067819 */ /* 0x000fe20000011603 */
[----:B------:R-:W-:Y:S01]  /*3880*/  UIMAD.WIDE.U32 UR4, UR39, 0x38e38e39, URZ ;  /* 0x38e38e39270478a5 */ /* 0x000fe2000f8e003f */
[----:B------:R-:W-:Y:S01]  /*3890*/  IMAD.WIDE R12, R57, 0x80, RZ ;  /* 0x00000080390c7825 */ /* 0x000fe200078e02ff */
[----:B------:R-:W-:Y:S01]  /*38a0*/  ULDC.64 UR8, c[0x0][0x5d0] ;  /* 0x0001740000087ab9 */ /* 0x000fe20000000a00 */
[--C-:B------:R-:W-:Y:S01]  /*38b0*/  IADD3 R5, RZ, -R6, -R7.reuse ;  /* 0x80000006ff057210 */ /* 0x100fe20007ffe807 */
[----:B------:R-:W-:Y:S01]  /*38c0*/  USEL UR6, URZ, 0x1, !UP0 ;  /* 0x000000013f067887 */ /* 0x000fe2000c000000 */
[----:B------:R-:W-:Y:S01]  /*38d0*/  LOP3.LUT R3, R8, 0x40, R7, 0xe2, !PT ;  /* 0x0000004008037812 */ /* 0x000fe200078ee207 */
[----:B------:R-:W-:Y:S01]  /*38e0*/  IMAD.SHL.U32 R7, R58, 0x40, RZ ;  /* 0x000000403a077824 */ /* 0x000fe200078e00ff */
[----:B------:R-:W-:Y:S01]  /*38f0*/  USHF.R.U32.HI UR4, URZ, 0x1, UR5 ;  /* 0x000000013f047899 */ /* 0x000fe20008011605 */
[----:B------:R-:W-:Y:S01]  /*3900*/  IMAD.SHL.U32 R8, R18, 0x2, RZ ;  /* 0x0000000212087824 */ /* 0x000fe200078e00ff */
[----:B------:R-:W-:Y:S01]  /*3910*/  ULOP3.LUT UR38, UR38, UR6, URZ, 0x3c, !UPT ;  /* 0x0000000626267292 */ /* 0x000fe2000f8e3c3f */
[----:B------:R-:W-:Y:S01]  /*3920*/  IMAD R10, R0, -0x40, R5 ;  /* 0xffffffc0000a7824 */ /* 0x000fe200078e0205 */
[C---:B-1----:R-:W-:Y:S01]  /*3930*/  ISETP.GE.AND P0, PT, R7.reuse, R4, PT ;  /* 0x000000040700720c */ /* 0x042fe20003f06270 */
[----:B------:R-:W-:Y:S01]  /*3940*/  IMAD R5, R20, UR8, RZ ;  /* 0x0000000814057c24 */ /* 0x000fe2000f8e02ff */
[----:B------:R-:W-:Y:S01]  /*3950*/  LOP3.LUT R8, R7, 0x6, R8, 0xf8, !PT ;  /* 0x0000000607087812 */ /* 0x000fe200078ef808 */
[----:B------:R-:W-:Y:S01]  /*3960*/  UIMAD UR39, UR4, -0x9, UR39 ;  /* 0xfffffff7042778a4 */ /* 0x000fe2000f8e0227 */
[C---:B------:R-:W-:Y:S01]  /*3970*/  ISETP.GE.OR P0, PT, R11.reuse, UR7, P0 ;  /* 0x000000070b007c0c */ /* 0x040fe20008706670 */
[----:B------:R-:W-:Y:S01]  /*3980*/  IMAD R15, R56, UR9, R5 ;  /* 0x00000009380f7c24 */ /* 0x000fe2000f8e0205 */
[----:B------:R-:W-:Y:S01]  /*3990*/  LOP3.LUT R0, R18, 0x3, RZ, 0xc0, !PT ;  /* 0x0000000312007812 */ /* 0x000fe200078ec0ff */
[----:B------:R-:W-:Y:S01]  /*39a0*/  @UP1 ULOP3.LUT UR38, UR38, 0x1, UR4, 0x78, !UPT ;  /* 0x0000000126261892 */ /* 0x000fe2000f8e7804 */
[----:B------:R-:W-:Y:S01]  /*39b0*/  SHF.R.S32.HI R9, RZ, 0x1f, R8 ;  /* 0x0000001fff097819 */ /* 0x000fe20000011408 */
[----:B------:R-:W-:Y:S01]  /*39c0*/  IMAD.MOV.U32 R57, RZ, RZ, -0x1 ;  /* 0xffffffffff397424 */ /* 0x000fe200078e00ff */
[----:B------:R-:W-:Y:S01]  /*39d0*/  LOP3.LUT R21, R12, R3, R6, 0xfe, !PT ;  /* 0x000000030c157212 */ /* 0x000fe200078efe06 */
[----:B------:R-:W-:Y:S01]  /*39e0*/  IMAD R14, R0, -0x2, R4 ;  /* 0xfffffffe000e7824 */ /* 0x000fe200078e0204 */
[----:B------:R-:W-:Y:S01]  /*39f0*/  IADD3 R0, -R11, UR7, R10 ;  /* 0x000000070b007c10 */ /* 0x000fe2000fffe10a */
[----:B------:R-:W-:-:S04]  /*3a00*/  IMAD.WIDE.U32 R4, R56, UR8, R8 ;  /* 0x0000000838047c25 */ /* 0x000fc8000f8e0008 */
[----:B------:R-:W-:Y:S02]  /*3a10*/  IMAD.IADD R5, R5, 0x1, R15 ;  /* 0x0000000105057824 */ /* 0x000fe400078e020f */
[----:B------:R-:W-:Y:S01]  /*3a20*/  IMAD.IADD R3, R14, 0x1, -R7 ;  /* 0x000000010e037824 */ /* 0x000fe200078e0a07 */
[----:B------:R-:W-:Y:S06]  /*3a30*/  @P0 BRA `(.L_x_40) ;  /* 0x0000002400940947 */ /* 0x000fec0003800000 */
[----:B------:R-:W0:Y:S01]  /*3a40*/  LDC.64 R10, c[0x0][0x5c8] ;  /* 0x00017200ff0a7b82 */ /* 0x000e220000000a00 */
[----:B------:R-:W-:Y:S01]  /*3a50*/  ULDC.64 UR4, c[0x0][0x5c0] ;  /* 0x0001700000047ab9 */ /* 0x000fe20000000a00 */
[----:B------:R-:W-:Y:S01]  /*3a60*/  BSSY B0, `(.L_x_40) ;  /* 0x0000262000007945 */ /* 0x000fe20003800000 */
[-C--:B0-----:R-:W-:Y:S02]  /*3a70*/  IMAD R6, R13, R10.reuse, RZ ;  /* 0x0000000a0d067224 */ /* 0x081fe400078e02ff */
[----:B------:R-:W-:-:S04]  /*3a80*/  IMAD.WIDE.U32 R4, R21, R10, R4 ;  /* 0x0000000a15047225 */ /* 0x000fc800078e0004 */
[----:B------:R-:W-:Y:S01]  /*3a90*/  IMAD R7, R21, R11, R6 ;  /* 0x0000000b15077224 */ /* 0x000fe200078e0206 */
[----:B------:R-:W-:Y:S02]  /*3aa0*/  LEA R6, P0, R10, R4, 0x3 ;  /* 0x000000040a067211 */ /* 0x000fe400078018ff */
[----:B------:R-:W-:Y:S01]  /*3ab0*/  IADD3 R4, P1, R4, UR4, RZ ;  /* 0x0000000404047c10 */ /* 0x000fe2000ff3e0ff */
[----:B------:R-:W-:Y:S01]  /*3ac0*/  IMAD.IADD R5, R5, 0x1, R7 ;  /* 0x0000000105057824 */ /* 0x000fe200078e0207 */
[----:B------:R-:W-:-:S04]  /*3ad0*/  IADD3 R6, P2, R6, UR4, RZ ;  /* 0x0000000406067c10 */ /* 0x000fc8000ff5e0ff */
[----:B------:R-:W-:Y:S02]  /*3ae0*/  LEA.HI.X R7, R10, R5, R11, 0x3, P0 ;  /* 0x000000050a077211 */ /* 0x000fe400000f1c0b */
[----:B-----5:R-:W-:Y:S02]  /*3af0*/  FSETP.NEU.AND P0, PT, R60, RZ, PT ;  /* 0x000000ff3c00720b */ /* 0x020fe40003f0d000 */
[----:B------:R-:W-:Y:S02]  /*3b00*/  IADD3.X R5, R5, UR5, RZ, P1, !PT ;  /* 0x0000000505057c10 */ /* 0x000fe40008ffe4ff */
[----:B------:R-:W-:-:S09]  /*3b10*/  IADD3.X R7, R7, UR5, RZ, P2, !PT ;  /* 0x0000000507077c10 */ /* 0x000fd200097fe4ff */
[----:B------:R-:W-:Y:S05]  /*3b20*/  @!P0 BRA `(.L_x_41) ;  /* 0x0000001c00148947 */ /* 0x000fea0003800000 */
[----:B------:R-:W0:Y:S01]  /*3b30*/  LDC.64 R22, c[0x0][0x5b0] ;  /* 0x00016c00ff167b82 */ /* 0x000e220000000a00 */
[----:B------:R-:W-:Y:S01]  /*3b40*/  ULDC.64 UR4, c[0x0][0x5b8] ;  /* 0x00016e0000047ab9 */ /* 0x000fe20000000a00 */
[----:B------:R-:W-:Y:S01]  /*3b50*/  ISETP.GE.AND P0, PT, R3, 0x1, PT ;  /* 0x000000010300780c */ /* 0x000fe20003f06270 */
[----:B------:R-:W-:Y:S01]  /*3b60*/  IMAD R15, R20, UR4, RZ ;  /* 0x00000004140f7c24 */ /* 0x000fe2000f8e02ff */
[----:B------:R-:W-:Y:S01]  /*3b70*/  BSSY B1, `(.L_x_42) ;  /* 0x000000e000017945 */ /* 0x000fe20003800000 */
[----:B------:R-:W-:Y:S01]  /*3b80*/  IMAD.WIDE.U32 R10, R56, UR4, R8 ;  /* 0x00000004380a7c25 */ /* 0x000fe2000f8e0008 */
[----:B------:R-:W-:Y:S02]  /*3b90*/  ISETP.LT.OR P3, PT, R0, 0x1, !P0 ;  /* 0x000000010000780c */ /* 0x000fe40004761670 */
[----:B------:R-:W1:Y:S01]  /*3ba0*/  LDC.64 R62, c[0x0][0x5a8] ;  /* 0x00016a00ff3e7b82 */ /* 0x000e620000000a00 */
[----:B------:R-:W-:-:S04]  /*3bb0*/  IMAD R15, R56, UR5, R15 ;  /* 0x00000005380f7c24 */ /* 0x000fc8000f8e020f */
[----:B------:R-:W-:Y:S02]  /*3bc0*/  IMAD.IADD R11, R11, 0x1, R15 ;  /* 0x000000010b0b7824 */ /* 0x000fe400078e020f */
[-C--:B0-----:R-:W-:Y:S02]  /*3bd0*/  IMAD R14, R13, R22.reuse, RZ ;  /* 0x000000160d0e7224 */ /* 0x081fe400078e02ff */
[----:B------:R-:W-:-:S04]  /*3be0*/  IMAD.WIDE.U32 R8, R21, R22, R10 ;  /* 0x0000001615087225 */ /* 0x000fc800078e000a */
[----:B------:R-:W-:Y:S01]  /*3bf0*/  IMAD R14, R21, R23, R14 ;  /* 0x00000017150e7224 */ /* 0x000fe200078e020e */
[----:B-1----:R-:W-:-:S04]  /*3c00*/  IADD3 R8, P1, R8, R62, RZ ;  /* 0x0000003e08087210 */ /* 0x002fc80007f3e0ff */
[--C-:B------:R-:W-:Y:S02]  /*3c10*/  IADD3.X R9, R63, R9, R14.reuse, P1, !PT ;  /* 0x000000093f097210 */ /* 0x100fe40000ffe40e */
[----:B------:R-:W-:Y:S01]  /*3c20*/  PRMT R14, RZ, 0x7610, R14 ;  /* 0x00007610ff0e7816 */ /* 0x000fe2000000000e */
[----:B------:R-:W-:Y:S06]  /*3c30*/  @P3 BRA `(.L_x_43) ;  /* 0x0000000000043947 */ /* 0x000fec0003800000 */
[----:B------:R0:W5:Y:S02]  /*3c40*/  LDG.E.U8 R14, desc[UR36][R8.64] ;  /* 0x00000024080e7981 */ /* 0x000164000c1e1100 */
.L_x_43:
[----:B------:R-:W-:Y:S05]  /*3c50*/  BSYNC B1 ;  /* 0x0000000000017941 */ /* 0x000fea0003800000 */
.L_x_42:
[----:B-----5:R-:W-:Y:S01]  /*3c60*/  LOP3.LUT R14, R14, 0xff, RZ, 0xc0, !PT ;  /* 0x000000ff0e0e7812 */ /* 0x020fe200078ec0ff */
[----:B------:R-:W-:Y:S01]  /*3c70*/  BSSY B1, `(.L_x_44) ;  /* 0x000000c000017945 */ /* 0x000fe20003800000 */
[----:B------:R-:W-:Y:S02]  /*3c80*/  ISETP.GE.AND P1, PT, R3, 0x2, PT ;  /* 0x000000020300780c */ /* 0x000fe40003f26270 */
[----:B------:R-:W-:Y:S02]  /*3c90*/  F2FP.F16.E4M3.UNPACK_B R14, R14 ;  /* 0x0000000eff0e723e */ /* 0x000fe400020006ff */
[----:B------:R-:W-:-:S03]  /*3ca0*/  ISETP.LT.OR P2, PT, R0, 0x1, !P1 ;  /* 0x000000010000780c */ /* 0x000fc60004f41670 */
[----:B------:R-:W-:Y:S01]  /*3cb0*/  HADD2.F32 R15, -RZ, R14.H0_H0 ;  /* 0x2000000eff0f7230 */ /* 0x000fe20000004100 */
[----:B------:R-:W-:-:S04]  /*3cc0*/  PRMT R14, RZ, 0x7610, R14 ;  /* 0x00007610ff0e7816 */ /* 0x000fc8000000000e */
[----:B------:R-:W-:-:S04]  /*3cd0*/  FMUL R15, R15, R60 ;  /* 0x0000003c0f0f7220 */ /* 0x000fc80000400000 */
[----:B------:R-:W-:-:S05]  /*3ce0*/  FFMA R15, R24, R59, R15 ;  /* 0x0000003b180f7223 */ /* 0x000fca000000000f */
[----:B------:R-:W-:-:S05]  /*3cf0*/  F2FP.SATFINITE.E4M3.F32.PACK_AB_MERGE_C R15, RZ, R15, RZ ;  /* 0x0000000fff0f723e */ /* 0x000fca00048070ff */
[----:B------:R1:W-:Y:S01]  /*3d00*/  @!P3 STG.E.U8 desc[UR36][R4.64], R15 ;  /* 0x0000000f0400b986 */ /* 0x0003e2000c101124 */
[----:B------:R-:W-:Y:S05]  /*3d10*/  @P2 BRA `(.L_x_45) ;  /* 0x0000000000042947 */ /* 0x000fea0003800000 */
[----:B------:R2:W5:Y:S02]  /*3d20*/  LDG.E.U8 R14, desc[UR36][R8.64+0x1] ;  /* 0x00000124080e7981 */ /* 0x000564000c1e1100 */
.L_x_45:
[----:B------:R-:W-:Y:S05]  /*3d30*/  BSYNC B1 ;  /* 0x0000000000017941 */ /* 0x000fea0003800000 */
.L_x_44:
[----:B-----5:R-:W-:Y:S01]  /*3d40*/  LOP3.LUT R14, R14, 0xff, RZ, 0xc0, !PT ;  /* 0x000000ff0e0e7812 */ /* 0x020fe200078ec0ff */
[----:B------:R-:W-:Y:S01]  /*3d50*/  BSSY B1, `(.L_x_46) ;  /* 0x0000012000017945 */ /* 0x000fe20003800000 */
[----:B------:R-:W-:Y:S02]  /*3d60*/  IADD3 R21, P3, R21, 0x8, RZ ;  /* 0x0000000815157810 */ /* 0x000fe40007f7e0ff */
[----:B------:R-:W-:Y:S02]  /*3d70*/  F2FP.F16.E4M3.UNPACK_B R14, R14 ;  /* 0x0000000eff0e723e */ /* 0x000fe400020006ff */
[----:B------:R-:W-:Y:S01]  /*3d80*/  ISETP.LT.OR P0, PT, R0, 0x9, !P0 ;  /* 0x000000090000780c */ /* 0x000fe20004701670 */
[----:B------:R-:W-:Y:S02]  /*3d90*/  IMAD.X R13, RZ, RZ, R13, P3 ;  /* 0x000000ffff0d7224 */ /* 0x000fe400018e060d */
[----:B-1----:R-:W-:Y:S02]  /*3da0*/  HADD2.F32 R15, -RZ, R14.H0_H0 ;  /* 0x2000000eff0f7230 */ /* 0x002fe40000004100 */
[----:B------:R-:W-:-:S02]  /*3db0*/  IMAD R14, R13, R22, RZ ;  /* 0x000000160d0e7224 */ /* 0x000fc400078e02ff */
[----:B------:R-:W-:-:S04]  /*3dc0*/  IMAD.WIDE.U32 R10, R21, R22, R10 ;  /* 0x00000016150a7225 */ /* 0x000fc800078e000a */
[----:B------:R-:W-:Y:S01]  /*3dd0*/  FMUL R12, R15, R60 ;  /* 0x0000003c0f0c7220 */ /* 0x000fe20000400000 */
[----:B------:R-:W-:-:S03]  /*3de0*/  IMAD R14, R21, R23, R14 ;  /* 0x00000017150e7224 */ /* 0x000fc600078e020e */
[----:B------:R-:W-:-:S01]  /*3df0*/  FFMA R12, R25, R59, R12 ;  /* 0x0000003b190c7223 */ /* 0x000fc2000000000c */
[----:B------:R-:W-:-:S04]  /*3e00*/  IADD3 R10, P3, R10, R62, RZ ;  /* 0x0000003e0a0a7210 */ /* 0x000fc80007f7e0ff */
[----:B------:R-:W-:Y:S02]  /*3e10*/  F2FP.SATFINITE.E4M3.F32.PACK_AB_MERGE_C R13, RZ, R12, RZ ;  /* 0x0000000cff0d723e */ /* 0x000fe400048070ff */
[----:B------:R-:W-:Y:S02]  /*3e20*/  IADD3.X R11, R63, R11, R14, P3, !PT ;  /* 0x0000000b3f0b7210 */ /* 0x000fe40001ffe40e */
[----:B------:R-:W-:Y:S01]  /*3e30*/  PRMT R12, RZ, 0x7610, R12 ;  /* 0x00007610ff0c7816 */ /* 0x000fe2000000000c */
[----:B------:R1:W-:Y:S01]  /*3e40*/  @!P2 STG.E.U8 desc[UR36][R4.64+0x1], R13 ;  /* 0x0000010d0400a986 */ /* 0x0003e2000c101124 */
[----:B------:R-:W-:Y:S05]  /*3e50*/  @P0 BRA `(.L_x_47) ;  /* 0x0000000000040947 */ /* 0x000fea0003800000 */
[----:B------:R3:W5:Y:S02]  /*3e60*/  LDG.E.U8 R12, desc[UR36][R10.64] ;  /* 0x000000240a0c7981 */ /* 0x000764000c1e1100 */
.L_x_47:
[----:B------:R-:W-:Y:S05]  /*3e70*/  BSYNC B1 ;  /* 0x0000000000017941 */ /* 0x000fea0003800000 */
.L_x_46:
[----:B-----5:R-:W-:Y:S01]  /*3e80*/  LOP3.LUT R12, R12, 0xff, RZ, 0xc0, !PT ;  /* 0x000000ff0c0c7812 */ /* 0x020fe200078ec0ff */
[----:B------:R-:W-:Y:S01]  /*3e90*/  BSSY B1, `(.L_x_48) ;  /* 0x000000b000017945 */ /* 0x000fe20003800000 */
[----:B------:R-:W-:Y:S02]  /*3ea0*/  ISETP.LT.OR P1, PT, R0, 0x9, !P1 ;  /* 0x000000090000780c */ /* 0x000fe40004f21670 */
[----:B------:R-:W-:-:S05]  /*3eb0*/  F2FP.F16.E4M3.UNPACK_B R12, R12 ;  /* 0x0000000cff0c723e */ /* 0x000fca00020006ff */
[----:B-1----:R-:W-:Y:S01]  /*3ec0*/  HADD2.F32 R13, -RZ, R12.H0_H0 ;  /* 0x2000000cff0d7230 */ /* 0x002fe20000004100 */
[----:B------:R-:W-:-:S04]  /*3ed0*/  PRMT R12, RZ, 0x7610, R12 ;  /* 0x00007610ff0c7816 */ /* 0x000fc8000000000c */
[----:B------:R-:W-:-:S04]  /*3ee0*/  FMUL R13, R13, R60 ;  /* 0x0000003c0d0d7220 */ /* 0x000fc80000400000 */
[----:B------:R-:W-:-:S05]  /*3ef0*/  FFMA R13, R26, R59, R13 ;  /* 0x0000003b1a0d7223 */ /* 0x000fca000000000d */
[----:B------:R-:W-:-:S05]  /*3f00*/  F2FP.SATFINITE.E4M3.F32.PACK_AB_MERGE_C R13, RZ, R13, RZ ;  /* 0x0000000dff0d723e */ /* 0x000fca00048070ff */
[----:B------:R1:W-:Y:S01]  /*3f10*/  @!P0 STG.E.U8 desc[UR36][R6.64], R13 ;  /* 0x0000000d06008986 */ /* 0x0003e2000c101124 */
[----:B------:R-:W-:Y:S05]  /*3f20*/  @P1 BRA `(.L_x_49) ;  /* 0x0000000000041947 */ /* 0x000fea0003800000 */
[----:B------:R4:W5:Y:S02]  /*3f30*/  LDG.E.U8 R12, desc[UR36][R10.64+0x1] ;  /* 0x000001240a0c7981 */ /* 0x000964000c1e1100 */
.L_x_49:
[----:B------:R-:W-:Y:S05]  /*3f40*/  BSYNC B1 ;  /* 0x0000000000017941 */ /* 0x000fea0003800000 */
.L_x_48:
[----:B-----5:R-:W-:Y:S01]  /*3f50*/  LOP3.LUT R12, R12, 0xff, RZ, 0xc0, !PT ;  /* 0x000000ff0c0c7812 */ /* 0x020fe200078ec0ff */
[----:B------:R-:W-:Y:S01]  /*3f60*/  BSSY B1, `(.L_x_50) ;  /* 0x000000c000017945 */ /* 0x000fe20003800000 */
[----:B------:R-:W-:Y:S02]  /*3f70*/  ISETP.GE.AND P0, PT, R3, 0x9, PT ;  /* 0x000000090300780c */ /* 0x000fe40003f06270 */
[----:B------:R-:W-:Y:S02]  /*3f80*/  F2FP.F16.E4M3.UNPACK_B R12, R12 ;  /* 0x0000000cff0c723e */ /* 0x000fe400020006ff */
[----:B------:R-:W-:-:S03]  /*3f90*/  ISETP.LT.OR P2, PT, R0, 0x1, !P0 ;  /* 0x000000010000780c */ /* 0x000fc60004741670 */
[----:B-1----:R-:W-:-:S05]  /*3fa0*/  HADD2.F32 R13, -RZ, R12.H0_H0 ;  /* 0x2000000cff0d7230 */ /* 0x002fca0000004100 */
[----:B------:R-:W-:-:S04]  /*3fb0*/  FMUL R12, R13, R60 ;  /* 0x0000003c0d0c7220 */ /* 0x000fc80000400000 */
[----:B------:R-:W-:-:S05]  /*3fc0*/  FFMA R12, R27, R59, R12 ;  /* 0x0000003b1b0c7223 */ /* 0x000fca000000000c */
[----:B------:R-:W-:Y:S02]  /*3fd0*/  F2FP.SATFINITE.E4M3.F32.PACK_AB_MERGE_C R13, RZ, R12, RZ ;  /* 0x0000000cff0d723e */ /* 0x000fe400048070ff */
[----:B------:R-:W-:-:S03]  /*3fe0*/  PRMT R12, RZ, 0x7610, R12 ;  /* 0x00007610ff0c7816 */ /* 0x000fc6000000000c */
[----:B------:R1:W-:Y:S01]  /*3ff0*/  @!P1 STG.E.U8 desc[UR36][R6.64+0x1], R13 ;  /* 0x0000010d06009986 */ /* 0x0003e2000c101124 */
[----:B------:R-:W-:Y:S05]  /*4000*/  @P2 BRA `(.L_x_51) ;  /* 0x0000000000042947 */ /* 0x000fea0003800000 */
[----:B------:R0:W5:Y:S02]  /*4010*/  LDG.E.U8 R12, desc[UR36][R8.64+0x8] ;  /* 0x00000824080c7981 */ /* 0x000164000c1e1100 */
.L_x_51:
[----:B------:R-:W-:Y:S05]  /*4020*/  BSYNC B1 ;  /* 0x0000000000017941 */ /* 0x000fea0003800000 */
.L_x_50:
[----:B-----5:R-:W-:Y:S01]  /*4030*/  LOP3.LUT R12, R12, 0xff, RZ, 0xc0, !PT ;  /* 0x000000ff0c0c7812 */ /* 0x020fe200078ec0ff */
[----:B------:R-:W-:Y:S01]  /*4040*/  BSSY B1, `(.L_x_52) ;  /* 0x000000c000017945 */ /* 0x000fe20003800000 */
[----:B------:R-:W-:Y:S02]  /*4050*/  ISETP.GE.AND P1, PT, R3, 0xa, PT ;  /* 0x0000000a0300780c */ /* 0x000fe40003f26270 */
[----:B------:R-:W-:Y:S02]  /*4060*/  F2FP.F16.E4M3.UNPACK_B R12, R12 ;  /* 0x0000000cff0c723e */ /* 0x000fe400020006ff */
[----:B------:R-:W-:-:S03]  /*4070*/  ISETP.LT.OR P3, PT, R0, 0x1, !P1 ;  /* 0x000000010000780c */ /* 0x000fc60004f61670 */
        /* <DEDUP_REMOVED lines=8> */
.L_x_53:
[----:B------:R-:W-:Y:S05]  /*4100*/  BSYNC B1 ;  /* 0x0000000000017941 */ /* 0x000fea0003800000 */
.L_x_52:
[----:B-----5:R-:W-:Y:S01]  /*4110*/  LOP3.LUT R12, R12, 0xff, RZ, 0xc0, !PT ;  /* 0x000000ff0c0c7812 */ /* 0x020fe200078ec0ff */
[----:B------:R-:W-:Y:S01]  /*4120*/  BSSY B1, `(.L_x_54) ;  /* 0x000000b000017945 */ /* 0x000fe20003800000 */
[----:B------:R-:W-:Y:S02]  /*4130*/  ISETP.LT.OR P0, PT, R0, 0x9, !P0 ;  /* 0x000000090000780c */ /* 0x000fe40004701670 */
[----:B------:R-:W-:-:S05]  /*4140*/  F2FP.F16.E4M3.UNPACK_B R12, R12 ;  /* 0x0000000cff0c723e */ /* 0x000fca00020006ff */
        /* <DEDUP_REMOVED lines=8> */
.L_x_55:
[----:B------:R-:W-:Y:S05]  /*41d0*/  BSYNC B1 ;  /* 0x0000000000017941 */ /* 0x000fea0003800000 */
.L_x_54:
        /* <DEDUP_REMOVED lines=12> */
.L_x_57:
[----:B------:R-:W-:Y:S05]  /*42a0*/  BSYNC B1 ;  /* 0x0000000000017941 */ /* 0x000fea0003800000 */
.L_x_56:
        /* <DEDUP_REMOVED lines=13> */
.L_x_59:
[----:B------:R-:W-:Y:S05]  /*4380*/  BSYNC B1 ;  /* 0x0000000000017941 */ /* 0x000fea0003800000 */
.L_x_58:
        /* <DEDUP_REMOVED lines=13> */
.L_x_61:
[----:B------:R-:W-:Y:S05]  /*4460*/  BSYNC B1 ;  /* 0x0000000000017941 */ /* 0x000fea0003800000 */
.L_x_60:
        /* <DEDUP_REMOVED lines=12> */
.L_x_63:
[----:B------:R-:W-:Y:S05]  /*4530*/  BSYNC B1 ;  /* 0x0000000000017941 */ /* 0x000fea0003800000 */
.L_x_62:
        /* <DEDUP_REMOVED lines=12> */
.L_x_65:
[----:B------:R-:W-:Y:S05]  /*4600*/  BSYNC B1 ;  /* 0x0000000000017941 */ /* 0x000fea0003800000 */
.L_x_64:
        /* <DEDUP_REMOVED lines=13> */
.L_x_67:
[----:B------:R-:W-:Y:S05]  /*46e0*/  BSYNC B1 ;  /* 0x0000000000017941 */ /* 0x000fea0003800000 */
.L_x_66:
        /* <DEDUP_REMOVED lines=13> */
.L_x_69:
[----:B------:R-:W-:Y:S05]  /*47c0*/  BSYNC B1 ;  /* 0x0000000000017941 */ /* 0x000fea0003800000 */
.L_x_68:
        /* <DEDUP_REMOVED lines=12> */
.L_x_71:
[----:B------:R-:W-:Y:S05]  /*4890*/  BSYNC B1 ;  /* 0x0000000000017941 */ /* 0x000fea0003800000 */
.L_x_70:
        /* <DEDUP_REMOVED lines=12> */
.L_x_73:
[----:B------:R-:W-:Y:S05]  /*4960*/  BSYNC B1 ;  /* 0x0000000000017941 */ /* 0x000fea0003800000 */
.L_x_72:
        /* <DEDUP_REMOVED lines=13> */
.L_x_75:
[----:B------:R-:W-:Y:S05]  /*4a40*/  BSYNC B1 ;  /* 0x0000000000017941 */ /* 0x000fea0003800000 */
.L_x_74:
        /* <DEDUP_REMOVED lines=13> */
.L_x_77:
[----:B------:R-:W-:Y:S05]  /*4b20*/  BSYNC B1 ;  /* 0x0000000000017941 */ /* 0x000fea0003800000 */
.L_x_76:
        /* <DEDUP_REMOVED lines=12> */
.L_x_79:
[----:B------:R-:W-:Y:S05]  /*4bf0*/  BSYNC B1 ;  /* 0x0000000000017941 */ /* 0x000fea0003800000 */
.L_x_78:
        /* <DEDUP_REMOVED lines=12> */
.L_x_81:
[----:B------:R-:W-:Y:S05]  /*4cc0*/  BSYNC B1 ;  /* 0x0000000000017941 */ /* 0x000fea0003800000 */
.L_x_80:
        /* <DEDUP_REMOVED lines=13> */
.L_x_83:
[----:B------:R-:W-:Y:S05]  /*4da0*/  BSYNC B1 ;  /* 0x0000000000017941 */ /* 0x000fea0003800000 */
.L_x_82:
        /* <DEDUP_REMOVED lines=13> */
.L_x_85:
[----:B------:R-:W-:Y:S05]  /*4e80*/  BSYNC B1 ;  /* 0x0000000000017941 */ /* 0x000fea0003800000 */
.L_x_84:
        /* <DEDUP_REMOVED lines=12> */
.L_x_87:
[----:B------:R-:W-:Y:S05]  /*4f50*/  BSYNC B1 ;  /* 0x0000000000017941 */ /* 0x000fea0003800000 */
.L_x_86:
        /* <DEDUP_REMOVED lines=12> */
.L_x_89:
[----:B------:R-:W-:Y:S05]  /*5020*/  BSYNC B1 ;  /* 0x0000000000017941 */ /* 0x000fea0003800000 */
.L_x_88:
        /* <DEDUP_REMOVED lines=13> */
.L_x_91:
[----:B------:R-:W-:Y:S05]  /*5100*/  BSYNC B1 ;  /* 0x0000000000017941 */ /* 0x000fea0003800000 */
.L_x_90:
        /* <DEDUP_REMOVED lines=13> */
.L_x_93:
[----:B------:R-:W-:Y:S05]  /*51e0*/  BSYNC B1 ;  /* 0x0000000000017941 */ /* 0x000fea0003800000 */
.L_x_92:
        /* <DEDUP_REMOVED lines=12> */
.L_x_95:
[----:B------:R-:W-:Y:S05]  /*52b0*/  BSYNC B1 ;  /* 0x0000000000017941 */ /* 0x000fea0003800000 */
.L_x_94:
        /* <DEDUP_REMOVED lines=12> */
.L_x_97:
[----:B------:R-:W-:Y:S05]  /*5380*/  BSYNC B1 ;  /* 0x0000000000017941 */ /* 0x000fea0003800000 */
.L_x_96:
        /* <DEDUP_REMOVED lines=13> */
.L_x_99:
[----:B------:R-:W-:Y:S05]  /*5460*/  BSYNC B1 ;  /* 0x0000000000017941 */ /* 0x000fea0003800000 */
.L_x_98:
[----:B-----5:R-:W-:Y:S01]  /*5470*/  LOP3.LUT R12, R12, 0xff, RZ, 0xc0, !PT ;  /* 0x000000ff0c0c7812 */ /* 0x020fe200078ec0ff */
[----:B------:R-:W-:Y:S01]  /*5480*/  BSSY B1, `(.L_x_100) ;  /* 0x000000c000017945 */ /* 0x000fe20003800000 */
[----:B------:R-:W-:Y:S02]  /*5490*/  ISETP.GE.AND P1, PT, R3, 0x3a, PT ;  /* 0x0000003a0300780c */ /* 0x000fe40003f26270 */
[----:B------:R-:W-:Y:S02]  /*54a0*/  F2FP.F16.E4M3.UNPACK_B R12, R12 ;  /* 0x0000000cff0c723e */ /* 0x000fe400020006ff */
[----:B------:R-:W-:Y:S02]  /*54b0*/  ISETP.LT.OR P3, PT, R0, 0x1, !P1 ;  /* 0x000000010000780c */ /* 0x000fe40004f61670 */
[----:B------:R-:W-:Y:S01]  /*54c0*/  PRMT R3, RZ, 0x7610, R3 ;  /* 0x00007610ff037816 */ /* 0x000fe20000000003 */
[----:B-1----:R-:W-:-:S05]  /*54d0*/  HADD2.F32 R13, -RZ, R12.H0_H0 ;  /* 0x2000000cff0d7230 */ /* 0x002fca0000004100 */
[----:B------:R-:W-:-:S04]  /*54e0*/  FMUL R13, R13, R60 ;  /* 0x0000003c0d0d7220 */ /* 0x000fc80000400000 */
[----:B------:R-:W-:-:S05]  /*54f0*/  FFMA R13, R52, R59, R13 ;  /* 0x0000003b340d7223 */ /* 0x000fca000000000d */
[----:B------:R-:W-:-:S05]  /*5500*/  F2FP.SATFINITE.E4M3.F32.PACK_AB_MERGE_C R13, RZ, R13, RZ ;  /* 0x0000000dff0d723e */ /* 0x000fca00048070ff */
[----:B------:R1:W-:Y:S01]  /*5510*/  @!P2 STG.E.U8 desc[UR36][R4.64+0x38], R13 ;  /* 0x0000380d0400a986 */ /* 0x0003e2000c101124 */
[----:B------:R-:W-:Y:S05]  /*5520*/  @P3 BRA `(.L_x_101) ;  /* 0x0000000000043947 */ /* 0x000fea0003800000 */
[----:B------:R0:W5:Y:S02]  /*5530*/  LDG.E.U8 R3, desc[UR36][R8.64+0x39] ;  /* 0x0000392408037981 */ /* 0x000164000c1e1100 */
.L_x_101:
[----:B------:R-:W-:Y:S05]  /*5540*/  BSYNC B1 ;  /* 0x0000000000017941 */ /* 0x000fea0003800000 */
.L_x_100:
[----:B-----5:R-:W-:Y:S01]  /*5550*/  LOP3.LUT R3, R3, 0xff, RZ, 0xc0, !PT ;  /* 0x000000ff03037812 */ /* 0x020fe200078ec0ff */
[----:B------:R-:W-:Y:S01]  /*5560*/  BSSY B1, `(.L_x_102) ;  /* 0x000000b000017945 */ /* 0x000fe20003800000 */
[----:B------:R-:W-:Y:S02]  /*5570*/  ISETP.LT.OR P0, PT, R0, 0x9, !P0 ;  /* 0x000000090000780c */ /* 0x000fe40004701670 */
[----:B------:R-:W-:-:S05]  /*5580*/  F2FP.F16.E4M3.UNPACK_B R3, R3 ;  /* 0x00000003ff03723e */ /* 0x000fca00020006ff */
[----:B------:R-:W-:-:S05]  /*5590*/  HADD2.F32 R3, -RZ, R3.H0_H0 ;  /* 0x20000003ff037230 */ /* 0x000fca0000004100 */
[----:B0-2---:R-:W-:Y:S01]  /*55a0*/  FMUL R8, R3, R60 ;  /* 0x0000003c03087220 */ /* 0x005fe20000400000 */
[----:B------:R-:W-:-:S03]  /*55b0*/  PRMT R3, RZ, 0x7610, R3 ;  /* 0x00007610ff037816 */ /* 0x000fc60000000003 */
[----:B------:R-:W-:-:S05]  /*55c0*/  FFMA R8, R53, R59, R8 ;  /* 0x0000003b35087223 */ /* 0x000fca0000000008 */
[----:B------:R-:W-:-:S05]  /*55d0*/  F2FP.SATFINITE.E4M3.F32.PACK_AB_MERGE_C R9, RZ, R8, RZ ;  /* 0x00000008ff09723e */ /* 0x000fca00048070ff */
[----:B------:R0:W-:Y:S01]  /*55e0*/  @!P3 STG.E.U8 desc[UR36][R4.64+0x39], R9 ;  /* 0x000039090400b986 */ /* 0x0001e2000c101124 */
[----:B------:R-:W-:Y:S05]  /*55f0*/  @P0 BRA `(.L_x_103) ;  /* 0x0000000000040947 */ /* 0x000fea0003800000 */
[----:B------:R2:W5:Y:S02]  /*5600*/  LDG.E.U8 R3, desc[UR36][R10.64+0x38] ;  /* 0x000038240a037981 */ /* 0x000564000c1e1100 */
.L_x_103:
[----:B------:R-:W-:Y:S05]  /*5610*/  BSYNC B1 ;  /* 0x0000000000017941 */ /* 0x000fea0003800000 */
.L_x_102:
[----:B-----5:R-:W-:Y:S01]  /*5620*/  LOP3.LUT R3, R3, 0xff, RZ, 0xc0, !PT ;  /* 0x000000ff03037812 */ /* 0x020fe200078ec0ff */
[----:B------:R-:W-:Y:S01]  /*5630*/  BSSY B1, `(.L_x_104) ;  /* 0x000000b000017945 */ /* 0x000fe20003800000 */
[----:B------:R-:W-:Y:S02]  /*5640*/  ISETP.LT.OR P1, PT, R0, 0x9, !P1 ;  /* 0x000000090000780c */ /* 0x000fe40004f21670 */
[----:B------:R-:W-:Y:S02]  /*5650*/  F2FP.F16.E4M3.UNPACK_B R3, R3 ;  /* 0x00000003ff03723e */ /* 0x000fe400020006ff */
[----:B------:R-:W-:-:S03]  /*5660*/  PRMT R0, RZ, 0x7610, R0 ;  /* 0x00007610ff007816 */ /* 0x000fc60000000000 */
[----:B------:R-:W-:-:S05]  /*5670*/  HADD2.F32 R3, -RZ, R3.H0_H0 ;  /* 0x20000003ff037230 */ /* 0x000fca0000004100 */
[----:B------:R-:W-:-:S04]  /*5680*/  FMUL R3, R3, R60 ;  /* 0x0000003c03037220 */ /* 0x000fc80000400000 */
[----:B------:R-:W-:-:S05]  /*5690*/  FFMA R3, R54, R59, R3 ;  /* 0x0000003b36037223 */ /* 0x000fca0000000003 */
[----:B------:R-:W-:-:S05]  /*56a0*/  F2FP.SATFINITE.E4M3.F32.PACK_AB_MERGE_C R3, RZ, R3, RZ ;  /* 0x00000003ff03723e */ /* 0x000fca00048070ff */
[----:B------:R0:W-:Y:S01]  /*56b0*/  @!P0 STG.E.U8 desc[UR36][R6.64+0x38], R3 ;  /* 0x0000380306008986 */ /* 0x0001e2000c101124 */
[----:B------:R-:W-:Y:S05]  /*56c0*/  @P1 BRA `(.L_x_105) ;  /* 0x0000000000041947 */ /* 0x000fea0003800000 */
[----:B------:R0:W5:Y:S02]  /*56d0*/  LDG.E.U8 R0, desc[UR36][R10.64+0x39] ;  /* 0x000039240a007981 */ /* 0x000164000c1e1100 */
.L_x_105:
[----:B------:R-:W-:Y:S05]  /*56e0*/  BSYNC B1 ;  /* 0x0000000000017941 */ /* 0x000fea0003800000 */
.L_x_104:
[----:B------:R-:W-:Y:S05]  /*56f0*/  @P1 BRA `(.L_x_106) ;  /* 0x0000000800601947 */ /* 0x000fea0003800000 */
[----:B-----5:R-:W-:-:S04]  /*5700*/  LOP3.LUT R0, R0, 0xff, RZ, 0xc0, !PT ;  /* 0x000000ff00007812 */ /* 0x020fc800078ec0ff */
[----:B------:R-:W-:-:S05]  /*5710*/  F2FP.F16.E4M3.UNPACK_B R0, R0 ;  /* 0x00000000ff00723e */ /* 0x000fca00020006ff */
[----:B0-----:R-:W-:-:S05]  /*5720*/  HADD2.F32 R3, -RZ, R0.H0_H0 ;  /* 0x20000000ff037230 */ /* 0x001fca0000004100 */
[----:B------:R-:W-:-:S04]  /*5730*/  FMUL R0, R3, R60 ;  /* 0x0000003c03007220 */ /* 0x000fc80000400000 */
[----:B------:R-:W-:-:S05]  /*5740*/  FFMA R0, R55, R59, R0 ;  /* 0x0000003b37007223 */ /* 0x000fca0000000000 */
[----:B------:R-:W-:-:S05]  /*5750*/  F2FP.SATFINITE.E4M3.F32.PACK_AB_MERGE_C R3, RZ, R0, RZ ;  /* 0x00000000ff03723e */ /* 0x000fca00048070ff */
[----:B------:R0:W-:Y:S01]  /*5760*/  STG.E.U8 desc[UR36][R6.64+0x39], R3 ;  /* 0x0000390306007986 */ /* 0x0001e2000c101124 */
[----:B------:R-:W-:Y:S05]  /*5770*/  BRA `(.L_x_106) ;  /* 0x0000000800407947 */ /* 0x000fea0003800000 */
.L_x_41:
[C---:B------:R-:W-:Y:S01]  /*5780*/  ISETP.GE.AND P1, PT, R3.reuse, 0x1, PT ;  /* 0x000000010300780c */ /* 0x040fe20003f26270 */
[-C--:B------:R-:W-:Y:S01]  /*5790*/  FMUL R24, R24, R59.reuse ;  /* 0x0000003b18187220 */ /* 0x080fe20000400000 */
[----:B------:R-:W-:Y:S01]  /*57a0*/  ISETP.GE.AND P3, PT, R3, 0x2, PT ;  /* 0x000000020300780c */ /* 0x000fe20003f66270 */
[-C--:B------:R-:W-:Y:S01]  /*57b0*/  FMUL R25, R25, R59.reuse ;  /* 0x0000003b19197220 */ /* 0x080fe20000400000 */
[----:B------:R-:W-:Y:S01]  /*57c0*/  ISETP.LT.OR P2, PT, R0, 0x1, !P1 ;  /* 0x000000010000780c */ /* 0x000fe20004f41670 */
[-C--:B------:R-:W-:Y:S01]  /*57d0*/  FMUL R26, R26, R59.reuse ;  /* 0x0000003b1a1a7220 */ /* 0x080fe20000400000 */
[C---:B------:R-:W-:Y:S01]  /*57e0*/  ISETP.LT.OR P5, PT, R0.reuse, 0x1, !P3 ;  /* 0x000000010000780c */ /* 0x040fe20005fa1670 */
[-C--:B------:R-:W-:Y:S01]  /*57f0*/  FMUL R27, R27, R59.reuse ;  /* 0x0000003b1b1b7220 */ /* 0x080fe20000400000 */
[----:B------:R-:W-:Y:S01]  /*5800*/  ISETP.LT.OR P1, PT, R0, 0x9, !P1 ;  /* 0x000000090000780c */ /* 0x000fe20004f21670 */
[-C--:B------:R-:W-:Y:S01]  /*5810*/  FMUL R28, R28, R59.reuse ;  /* 0x0000003b1c1c7220 */ /* 0x080fe20000400000 */
[----:B------:R-:W-:Y:S01]  /*5820*/  F2FP.SATFINITE.E4M3.F32.PACK_AB_MERGE_C R9, RZ, R24, RZ ;  /* 0x00000018ff09723e */ /* 0x000fe200048070ff */
[-C--:B------:R-:W-:Y:S01]  /*5830*/  FMUL R29, R29, R59.reuse ;  /* 0x0000003b1d1d7220 */ /* 0x080fe20000400000 */
[----:B------:R-:W-:Y:S01]  /*5840*/  ISETP.GE.AND P0, PT, R3, 0x9, PT ;  /* 0x000000090300780c */ /* 0x000fe20003f06270 */
[----:B------:R-:W-:Y:S01]  /*5850*/  FMUL R30, R30, R59 ;  /* 0x0000003b1e1e7220 */ /* 0x000fe20000400000 */
[----:B------:R-:W-:Y:S01]  /*5860*/  F2FP.SATFINITE.E4M3.F32.PACK_AB_MERGE_C R25, RZ, R25, RZ ;  /* 0x00000019ff19723e */ /* 0x000fe200048070ff */
[-C--:B------:R-:W-:Y:S01]  /*5870*/  FMUL R31, R31, R59.reuse ;  /* 0x0000003b1f1f7220 */ /* 0x080fe20000400000 */
[----:B------:R-:W-:Y:S01]  /*5880*/  F2FP.SATFINITE.E4M3.F32.PACK_AB_MERGE_C R11, RZ, R26, RZ ;  /* 0x0000001aff0b723e */ /* 0x000fe200048070ff */
[----:B------:R0:W-:Y:S01]  /*5890*/  @!P2 STG.E.U8 desc[UR36][R4.64], R9 ;  /* 0x000000090400a986 */ /* 0x0001e2000c101124 */
[----:B------:R-:W-:Y:S01]  /*58a0*/  ISETP.LT.OR P3, PT, R0, 0x9, !P3 ;  /* 0x000000090000780c */ /* 0x000fe20005f61670 */
[-C--:B------:R-:W-:Y:S01]  /*58b0*/  FMUL R32, R32, R59.reuse ;  /* 0x0000003b20207220 */ /* 0x080fe20000400000 */
[C---:B------:R-:W-:Y:S01]  /*58c0*/  ISETP.LT.OR P4, PT, R0.reuse, 0x1, !P0 ;  /* 0x000000010000780c */ /* 0x040fe20004781670 */
[----:B------:R-:W-:Y:S01]  /*58d0*/  @!P5 STG.E.U8 desc[UR36][R4.64+0x1], R25 ;  /* 0x000001190400d986 */ /* 0x000fe2000c101124 */
[----:B------:R-:W-:Y:S01]  /*58e0*/  ISETP.GE.AND P2, PT, R3, 0xa, PT ;  /* 0x0000000a0300780c */ /* 0x000fe20003f46270 */
[----:B------:R-:W-:Y:S01]  /*58f0*/  FMUL R33, R33, R59 ;  /* 0x0000003b21217220 */ /* 0x000fe20000400000 */
[----:B------:R-:W-:Y:S01]  /*5900*/  F2FP.SATFINITE.E4M3.F32.PACK_AB_MERGE_C R27, RZ, R27, RZ ;  /* 0x0000001bff1b723e */ /* 0x000fe200048070ff */
[----:B------:R1:W-:Y:S01]  /*5910*/  @!P1 STG.E.U8 desc[UR36][R6.64], R11 ;  /* 0x0000000b06009986 */ /* 0x0003e2000c101124 */
[----:B------:R-:W-:Y:S01]  /*5920*/  ISETP.LT.OR P1, PT, R0, 0x1, !P2 ;  /* 0x000000010000780c */ /* 0x000fe20005721670 */
[-C--:B------:R-:W-:Y:S01]  /*5930*/  FMUL R34, R34, R59.reuse ;  /* 0x0000003b22227220 */ /* 0x080fe20000400000 */
[----:B------:R-:W-:Y:S01]  /*5940*/  F2FP.SATFINITE.E4M3.F32.PACK_AB_MERGE_C R13, RZ, R28, RZ ;  /* 0x0000001cff0d723e */ /* 0x000fe200048070ff */
[----:B------:R-:W-:Y:S01]  /*5950*/  FMUL R35, R35, R59 ;  /* 0x0000003b23237220 */ /* 0x000fe20000400000 */
[----:B------:R-:W-:Y:S01]  /*5960*/  ISETP.GE.AND P5, PT, R3, 0x11, PT ;  /* 0x000000110300780c */ /* 0x000fe20003fa6270 */
[----:B------:R-:W-:Y:S01]  /*5970*/  @!P3 STG.E.U8 desc[UR36][R6.64+0x1], R27 ;  /* 0x0000011b0600b986 */ /* 0x000fe2000c101124 */
[----:B------:R-:W-:Y:S01]  /*5980*/  F2FP.SATFINITE.E4M3.F32.PACK_AB_MERGE_C R29, RZ, R29, RZ ;  /* 0x0000001dff1d723e */ /* 0x000fe200048070ff */
[-C--:B------:R-:W-:Y:S01]  /*5990*/  FMUL R36, R36, R59.reuse ;  /* 0x0000003b24247220 */ /* 0x080fe20000400000 */
[C---:B------:R-:W-:Y:S01]  /*59a0*/  ISETP.LT.OR P0, PT, R0.reuse, 0x9, !P0 ;  /* 0x000000090000780c */ /* 0x040fe20004701670 */
[----:B------:R-:W-:Y:S01]  /*59b0*/  @!P4 STG.E.U8 desc[UR36][R4.64+0x8], R13 ;  /* 0x0000080d0400c986 */ /* 0x000fe2000c101124 */
[C---:B------:R-:W-:Y:S01]  /*59c0*/  ISETP.LT.OR P2, PT, R0.reuse, 0x9, !P2 ;  /* 0x000000090000780c */ /* 0x040fe20005741670 */
[-C--:B------:R-:W-:Y:S01]  /*59d0*/  FMUL R37, R37, R59.reuse ;  /* 0x0000003b25257220 */ /* 0x080fe20000400000 */
[----:B------:R-:W-:Y:S01]  /*59e0*/  ISETP.GE.AND P4, PT, R3, 0x12, PT ;  /* 0x000000120300780c */ /* 0x000fe20003f86270 */
[----:B------:R-:W-:Y:S01]  /*59f0*/  @!P1 STG.E.U8 desc[UR36][R4.64+0x9], R29 ;  /* 0x0000091d04009986 */ /* 0x000fe2000c101124 */
[----:B------:R-:W-:Y:S01]  /*5a00*/  ISETP.LT.OR P3, PT, R0, 0x1, !P5 ;  /* 0x000000010000780c */ /* 0x000fe20006f61670 */
[-C--:B------:R-:W-:Y:S01]  /*5a10*/  FMUL R38, R38, R59.reuse ;  /* 0x0000003b26267220 */ /* 0x080fe20000400000 */
[----:B------:R-:W-:Y:S01]  /*5a20*/  ISETP.LT.OR P1, PT, R0, 0x1, !P4 ;  /* 0x000000010000780c */ /* 0x000fe20006721670 */
[-C--:B------:R-:W-:Y:S01]  /*5a30*/  FMUL R39, R39, R59.reuse ;  /* 0x0000003b27277220 */ /* 0x080fe20000400000 */
[----:B0-----:R-:W-:Y:S01]  /*5a40*/  F2FP.SATFINITE.E4M3.F32.PACK_AB_MERGE_C R9, RZ, R30, RZ ;  /* 0x0000001eff09723e */ /* 0x001fe200048070ff */
[----:B------:R-:W-:Y:S01]  /*5a50*/  FMUL R40, R40, R59 ;  /* 0x0000003b28287220 */ /* 0x000fe20000400000 */
[----:B------:R-:W-:Y:S01]  /*5a60*/  F2FP.SATFINITE.E4M3.F32.PACK_AB_MERGE_C R31, RZ, R31, RZ ;  /* 0x0000001fff1f723e */ /* 0x000fe200048070ff */
[----:B------:R-:W-:Y:S01]  /*5a70*/  FMUL R41, R41, R59 ;  /* 0x0000003b29297220 */ /* 0x000fe20000400000 */
[----:B-1----:R-:W-:Y:S01]  /*5a80*/  F2FP.SATFINITE.E4M3.F32.PACK_AB_MERGE_C R11, RZ, R32, RZ ;  /* 0x00000020ff0b723e */ /* 0x002fe200048070ff */
[----:B------:R0:W-:Y:S01]  /*5a90*/  @!P0 STG.E.U8 desc[UR36][R6.64+0x8], R9 ;  /* 0x0000080906008986 */ /* 0x0001e2000c101124 */
[----:B------:R-:W-:Y:S01]  /*5aa0*/  F2FP.SATFINITE.E4M3.F32.PACK_AB_MERGE_C R33, RZ, R33, RZ ;  /* 0x00000021ff21723e */ /* 0x000fe200048070ff */
[-C--:B------:R-:W-:Y:S01]  /*5ab0*/  FMUL R42, R42, R59.reuse ;  /* 0x0000003b2a2a7220 */ /* 0x080fe20000400000 */
[C---:B------:R-:W-:Y:S01]  /*5ac0*/  ISETP.LT.OR P4, PT, R0.reuse, 0x9, !P4 ;  /* 0x000000090000780c */ /* 0x040fe20006781670 */
[----:B------:R-:W-:Y:S01]  /*5ad0*/  @!P2 STG.E.U8 desc[UR36][R6.64+0x9], R31 ;  /* 0x0000091f0600a986 */ /* 0x000fe2000c101124 */
[----:B------:R-:W-:Y:S01]  /*5ae0*/  ISETP.LT.OR P2, PT, R0, 0x9, !P5 ;  /* 0x000000090000780c */ /* 0x000fe20006f41670 */
[----:B------:R-:W-:Y:S01]  /*5af0*/  FMUL R43, R43, R59 ;  /* 0x0000003b2b2b7220 */ /* 0x000fe20000400000 */
[----:B------:R-:W-:Y:S01]  /*5b00*/  F2FP.SATFINITE.E4M3.F32.PACK_AB_MERGE_C R35, RZ, R35, RZ ;  /* 0x00000023ff23723e */ /* 0x000fe200048070ff */
[----:B------:R1:W-:Y:S01]  /*5b10*/  @!P3 STG.E.U8 desc[UR36][R4.64+0x10], R11 ;  /* 0x0000100b0400b986 */ /* 0x0003e2000c101124 */
[C---:B------:R-:W-:Y:S01]  /*5b20*/  ISETP.GE.AND P3, PT, R3.reuse, 0x19, PT ;  /* 0x000000190300780c */ /* 0x040fe20003f66270 */
[----:B------:R-:W-:Y:S01]  /*5b30*/  FMUL R44, R44, R59 ;  /* 0x0000003b2c2c7220 */ /* 0x000fe20000400000 */
[----:B------:R-:W-:Y:S01]  /*5b40*/  F2FP.SATFINITE.E4M3.F32.PACK_AB_MERGE_C R37, RZ, R37, RZ ;  /* 0x00000025ff25723e */ /* 0x000fe200048070ff */
[----:B------:R-:W-:Y:S01]  /*5b50*/  @!P1 STG.E.U8 desc[UR36][R4.64+0x11], R33 ;  /* 0x0000112104009986 */ /* 0x000fe2000c101124 */
[----:B------:R-:W-:Y:S01]  /*5b60*/  ISETP.GE.AND P1, PT, R3, 0x1a, PT ;  /* 0x0000001a0300780c */ /* 0x000fe20003f26270 */
[-C--:B------:R-:W-:Y:S01]  /*5b70*/  FMUL R45, R45, R59.reuse ;  /* 0x0000003b2d2d7220 */ /* 0x080fe20000400000 */
[----:B------:R-:W-:Y:S01]  /*5b80*/  ISETP.LT.OR P0, PT, R0, 0x1, !P3 ;  /* 0x000000010000780c */ /* 0x000fe20005f01670 */
[----:B------:R-:W-:Y:S01]  /*5b90*/  @!P4 STG.E.U8 desc[UR36][R6.64+0x11], R35 ;  /* 0x000011230600c986 */ /* 0x000fe2000c101124 */
[----:B0-----:R-:W-:Y:S01]  /*5ba0*/  F2FP.SATFINITE.E4M3.F32.PACK_AB_MERGE_C R9, RZ, R34, RZ ;  /* 0x00000022ff09723e */ /* 0x001fe200048070ff */
[-C--:B------:R-:W-:Y:S01]  /*5bb0*/  FMUL R46, R46, R59.reuse ;  /* 0x0000003b2e2e7220 */ /* 0x080fe20000400000 */
[C---:B------:R-:W-:Y:S01]  /*5bc0*/  ISETP.LT.OR P5, PT, R0.reuse, 0x1, !P1 ;  /* 0x000000010000780c */ /* 0x040fe20004fa1670 */
[-C--:B------:R-:W-:Y:S01]  /*5bd0*/  FMUL R47, R47, R59.reuse ;  /* 0x0000003b2f2f7220 */ /* 0x080fe20000400000 */
[----:B------:R-:W-:Y:S01]  /*5be0*/  ISETP.LT.OR P3, PT, R0, 0x9, !P3 ;  /* 0x000000090000780c */ /* 0x000fe20005f61670 */
[----:B------:R0:W-:Y:S01]  /*5bf0*/  @!P2 STG.E.U8 desc[UR36][R6.64+0x10], R9 ;  /* 0x000010090600a986 */ /* 0x0001e2000c101124 */
[----:B-1----:R-:W-:Y:S01]  /*5c00*/  F2FP.SATFINITE.E4M3.F32.PACK_AB_MERGE_C R11, RZ, R36, RZ ;  /* 0x00000024ff0b723e */ /* 0x002fe200048070ff */
[-C--:B------:R-:W-:Y:S01]  /*5c10*/  FMUL R48, R48, R59.reuse ;  /* 0x0000003b30307220 */ /* 0x080fe20000400000 */
[----:B------:R-:W-:Y:S01]  /*5c20*/  ISETP.GE.AND P2, PT, R3, 0x21, PT ;  /* 0x000000210300780c */ /* 0x000fe20003f46270 */
[-C--:B------:R-:W-:Y:S01]  /*5c30*/  FMUL R49, R49, R59.reuse ;  /* 0x0000003b31317220 */ /* 0x080fe20000400000 */
[C---:B------:R-:W-:Y:S01]  /*5c40*/  ISETP.LT.OR P1, PT, R0.reuse, 0x9, !P1 ;  /* 0x000000090000780c */ /* 0x040fe20004f21670 */
[----:B------:R-:W-:Y:S01]  /*5c50*/  @!P0 STG.E.U8 desc[UR36][R4.64+0x18], R11 ;  /* 0x0000180b04008986 */ /* 0x000fe2000c101124 */
[----:B------:R-:W-:Y:S01]  /*5c60*/  ISETP.LT.OR P4, PT, R0, 0x1, !P2 ;  /* 0x000000010000780c */ /* 0x000fe20005781670 */
[----:B------:R-:W-:Y:S01]  /*5c70*/  FMUL R50, R50, R59 ;  /* 0x0000003b32327220 */ /* 0x000fe20000400000 */
[----:B------:R-:W-:Y:S01]  /*5c80*/  ISETP.GE.AND P0, PT, R3, 0x22, PT ;  /* 0x000000220300780c */ /* 0x000fe20003f06270 */
[----:B------:R-:W-:Y:S01]  /*5c90*/  @!P5 STG.E.U8 desc[UR36][R4.64+0x19], R37 ;  /* 0x000019250400d986 */ /* 0x000fe2000c101124 */
[----:B------:R-:W-:Y:S01]  /*5ca0*/  F2FP.SATFINITE.E4M3.F32.PACK_AB_MERGE_C R39, RZ, R39, RZ ;  /* 0x00000027ff27723e */ /* 0x000fe200048070ff */
[-C--:B------:R-:W-:Y:S01]  /*5cb0*/  FMUL R51, R51, R59.reuse ;  /* 0x0000003b33337220 */ /* 0x080fe20000400000 */
[----:B0-----:R-:W-:Y:S01]  /*5cc0*/  F2FP.SATFINITE.E4M3.F32.PACK_AB_MERGE_C R9, RZ, R38, RZ ;  /* 0x00000026ff09723e */ /* 0x001fe200048070ff */
[-C--:B------:R-:W-:Y:S01]  /*5cd0*/  FMUL R52, R52, R59.reuse ;  /* 0x0000003b34347220 */ /* 0x080fe20000400000 */
[----:B------:R-:W-:Y:S01]  /*5ce0*/  F2FP.SATFINITE.E4M3.F32.PACK_AB_MERGE_C R13, RZ, R40, RZ ;  /* 0x00000028ff0d723e */ /* 0x000fe200048070ff */
[----:B------:R-:W-:Y:S01]  /*5cf0*/  FMUL R53, R53, R59 ;  /* 0x0000003b35357220 */ /* 0x000fe20000400000 */
        /* <DEDUP_REMOVED lines=9> */
[----:B------:R-:W-:Y:S01]  /*5d90*/  @!P4 STG.E.U8 desc[UR36][R4.64+0x20], R13 ;  /* 0x0000200d0400c986 */ /* 0x000fe2000c101124 */
[----:B------:R-:W-:-:S02]  /*5da0*/  ISETP.LT.OR P4, PT, R0, 0x9, !P0 ;  /* 0x000000090000780c */ /* 0x000fc40004781670 */
[----:B------:R-:W-:Y:S02]  /*5db0*/  ISETP.GE.AND P0, PT, R3, 0x2a, PT ;  /* 0x0000002a0300780c */ /* 0x000fe40003f06270 */
[C---:B------:R-:W-:Y:S01]  /*5dc0*/  ISETP.LT.OR P5, PT, R0.reuse, 0x1, !P1 ;  /* 0x000000010000780c */ /* 0x040fe20004fa1670 */
[----:B------:R-:W-:Y:S01]  /*5dd0*/  @!P3 STG.E.U8 desc[UR36][R4.64+0x21], R41 ;  /* 0x000021290400b986 */ /* 0x000fe2000c101124 */
[C---:B------:R-:W-:Y:S02]  /*5de0*/  ISETP.LT.OR P3, PT, R0.reuse, 0x1, !P0 ;  /* 0x000000010000780c */ /* 0x040fe40004761670 */
[----:B0-----:R-:W-:Y:S02]  /*5df0*/  F2FP.SATFINITE.E4M3.F32.PACK_AB_MERGE_C R9, RZ, R42, RZ ;  /* 0x0000002aff09723e */ /* 0x001fe400048070ff */
[----:B------:R-:W-:Y:S02]  /*5e00*/  F2FP.SATFINITE.E4M3.F32.PACK_AB_MERGE_C R11, RZ, R44, RZ ;  /* 0x0000002cff0b723e */ /* 0x000fe400048070ff */
[----:B------:R-:W-:Y:S01]  /*5e10*/  F2FP.SATFINITE.E4M3.F32.PACK_AB_MERGE_C R45, RZ, R45, RZ ;  /* 0x0000002dff2d723e */ /* 0x000fe200048070ff */
[----:B------:R0:W-:Y:S01]  /*5e20*/  @!P2 STG.E.U8 desc[UR36][R6.64+0x20], R9 ;  /* 0x000020090600a986 */ /* 0x0001e2000c101124 */
[----:B------:R-:W-:-:S02]  /*5e30*/  ISETP.LT.OR P2, PT, R0, 0x9, !P1 ;  /* 0x000000090000780c */ /* 0x000fc40004f41670 */
[C---:B------:R-:W-:Y:S01]  /*5e40*/  ISETP.GE.AND P1, PT, R3.reuse, 0x32, PT ;  /* 0x000000320300780c */ /* 0x040fe20003f26270 */
[----:B------:R-:W-:Y:S01]  /*5e50*/  @!P4 STG.E.U8 desc[UR36][R6.64+0x21], R43 ;  /* 0x0000212b0600c986 */ /* 0x000fe2000c101124 */
[----:B------:R-:W-:Y:S02]  /*5e60*/  ISETP.GE.AND P4, PT, R3, 0x31, PT ;  /* 0x000000310300780c */ /* 0x000fe40003f86270 */
[C---:B------:R-:W-:Y:S01]  /*5e70*/  ISETP.LT.OR P0, PT, R0.reuse, 0x9, !P0 ;  /* 0x000000090000780c */ /* 0x040fe20004701670 */
[----:B------:R1:W-:Y:S01]  /*5e80*/  @!P5 STG.E.U8 desc[UR36][R4.64+0x28], R11 ;  /* 0x0000280b0400d986 */ /* 0x0003e2000c101124 */
[C---:B------:R-:W-:Y:S02]  /*5e90*/  ISETP.LT.OR P5, PT, R0.reuse, 0x1, !P1 ;  /* 0x000000010000780c */ /* 0x040fe40004fa1670 */
[----:B------:R-:W-:Y:S01]  /*5ea0*/  F2FP.SATFINITE.E4M3.F32.PACK_AB_MERGE_C R47, RZ, R47, RZ ;  /* 0x0000002fff2f723e */ /* 0x000fe200048070ff */
[----:B------:R-:W-:Y:S01]  /*5eb0*/  @!P3 STG.E.U8 desc[UR36][R4.64+0x29], R45 ;  /* 0x0000292d0400b986 */ /* 0x000fe2000c101124 */
[----:B------:R-:W-:-:S02]  /*5ec0*/  ISETP.LT.OR P3, PT, R0, 0x1, !P4 ;  /* 0x000000010000780c */ /* 0x000fc40006761670 */
[----:B0-----:R-:W-:Y:S02]  /*5ed0*/  F2FP.SATFINITE.E4M3.F32.PACK_AB_MERGE_C R9, RZ, R46, RZ ;  /* 0x0000002eff09723e */ /* 0x001fe400048070ff */
[----:B------:R-:W-:Y:S02]  /*5ee0*/  F2FP.SATFINITE.E4M3.F32.PACK_AB_MERGE_C R49, RZ, R49, RZ ;  /* 0x00000031ff31723e */ /* 0x000fe400048070ff */
[----:B------:R-:W-:Y:S01]  /*5ef0*/  ISETP.LT.OR P4, PT, R0, 0x9, !P4 ;  /* 0x000000090000780c */ /* 0x000fe20006781670 */
[----:B------:R0:W-:Y:S01]  /*5f00*/  @!P2 STG.E.U8 desc[UR36][R6.64+0x28], R9 ;  /* 0x000028090600a986 */ /* 0x0001e2000c101124 */
[----:B-1----:R-:W-:Y:S02]  /*5f10*/  F2FP.SATFINITE.E4M3.F32.PACK_AB_MERGE_C R11, RZ, R48, RZ ;  /* 0x00000030ff0b723e */ /* 0x002fe400048070ff */
[C---:B------:R-:W-:Y:S01]  /*5f20*/  ISETP.GE.AND P2, PT, R3.reuse, 0x3a, PT ;  /* 0x0000003a0300780c */ /* 0x040fe20003f46270 */
[----:B------:R-:W-:Y:S01]  /*5f30*/  @!P0 STG.E.U8 desc[UR36][R6.64+0x29], R47 ;  /* 0x0000292f06008986 */ /* 0x000fe2000c101124 */
[----:B------:R-:W-:-:S02]  /*5f40*/  ISETP.GE.AND P0, PT, R3, 0x39, PT ;  /* 0x000000390300780c */ /* 0x000fc40003f06270 */
[C---:B------:R-:W-:Y:S01]  /*5f50*/  ISETP.LT.OR P1, PT, R0.reuse, 0x9, !P1 ;  /* 0x000000090000780c */ /* 0x040fe20004f21670 */
[----:B------:R1:W-:Y:S01]  /*5f60*/  @!P3 STG.E.U8 desc[UR36][R4.64+0x30], R11 ;  /* 0x0000300b0400b986 */ /* 0x0003e2000c101124 */
[C---:B------:R-:W-:Y:S02]  /*5f70*/  ISETP.LT.OR P3, PT, R0.reuse, 0x1, !P0 ;  /* 0x000000010000780c */ /* 0x040fe40004761670 */
[C---:B------:R-:W-:Y:S01]  /*5f80*/  ISETP.LT.OR P0, PT, R0.reuse, 0x9, !P0 ;  /* 0x000000090000780c */ /* 0x040fe20004701670 */
[----:B------:R2:W-:Y:S01]  /*5f90*/  @!P5 STG.E.U8 desc[UR36][R4.64+0x31], R49 ;  /* 0x000031310400d986 */ /* 0x0005e2000c101124 */
[C---:B------:R-:W-:Y:S02]  /*5fa0*/  ISETP.LT.OR P5, PT, R0.reuse, 0x1, !P2 ;  /* 0x000000010000780c */ /* 0x040fe400057a1670 */
[----:B------:R-:W-:Y:S02]  /*5fb0*/  ISETP.LT.OR P2, PT, R0, 0x9, !P2 ;  /* 0x000000090000780c */ /* 0x000fe40005741670 */
[----:B------:R-:W-:-:S02]  /*5fc0*/  F2FP.SATFINITE.E4M3.F32.PACK_AB_MERGE_C R3, RZ, R50, RZ ;  /* 0x00000032ff03723e */ /* 0x000fc400048070ff */
[----:B------:R-:W-:Y:S02]  /*5fd0*/  F2FP.SATFINITE.E4M3.F32.PACK_AB_MERGE_C R51, RZ, R51, RZ ;  /* 0x00000033ff33723e */ /* 0x000fe400048070ff */
[----:B0-----:R-:W-:Y:S01]  /*5fe0*/  F2FP.SATFINITE.E4M3.F32.PACK_AB_MERGE_C R9, RZ, R52, RZ ;  /* 0x00000034ff09723e */ /* 0x001fe200048070ff */
[----:B------:R2:W-:Y:S01]  /*5ff0*/  @!P4 STG.E.U8 desc[UR36][R6.64+0x30], R3 ;  /* 0x000030030600c986 */ /* 0x0005e2000c101124 */
[----:B------:R-:W-:Y:S02]  /*6000*/  F2FP.SATFINITE.E4M3.F32.PACK_AB_MERGE_C R53, RZ, R53, RZ ;  /* 0x00000035ff35723e */ /* 0x000fe400048070ff */
[----:B-1----:R-:W-:Y:S01]  /*6010*/  F2FP.SATFINITE.E4M3.F32.PACK_AB_MERGE_C R11, RZ, R54, RZ ;  /* 0x00000036ff0b723e */ /* 0x002fe200048070ff */
[----:B------:R2:W-:Y:S01]  /*6020*/  @!P1 STG.E.U8 desc[UR36][R6.64+0x31], R51 ;  /* 0x0000313306009986 */ /* 0x0005e2000c101124 */
[----:B------:R-:W-:-:S03]  /*6030*/  F2FP.SATFINITE.E4M3.F32.PACK_AB_MERGE_C R55, RZ, R55, RZ ;  /* 0x00000037ff37723e */ /* 0x000fc600048070ff */
[----:B------:R2:W-:Y:S04]  /*6040*/  @!P3 STG.E.U8 desc[UR36][R4.64+0x38], R9 ;  /* 0x000038090400b986 */ /* 0x0005e8000c101124 */
[----:B------:R2:W-:Y:S04]  /*6050*/  @!P5 STG.E.U8 desc[UR36][R4.64+0x39], R53 ;  /* 0x000039350400d986 */ /* 0x0005e8000c101124 */
[----:B------:R2:W-:Y:S04]  /*6060*/  @!P0 STG.E.U8 desc[UR36][R6.64+0x38], R11 ;  /* 0x0000380b06008986 */ /* 0x0005e8000c101124 */
[----:B------:R2:W-:Y:S02]  /*6070*/  @!P2 STG.E.U8 desc[UR36][R6.64+0x39], R55 ;  /* 0x000039370600a986 */ /* 0x0005e4000c101124 */
.L_x_106:
[----:B------:R-:W-:Y:S05]  /*6080*/  BSYNC B0 ;  /* 0x0000000000007941 */ /* 0x000fea0003800000 */
.L_x_40:
[----:B------:R-:W-:Y:S01]  /*6090*/  ULDC UR4, c[0x0][0xc] ;  /* 0x0000030000047ab9 */ /* 0x000fe20000000800 */
[----:B------:R-:W-:Y:S01]  /*60a0*/  ULDC UR5, c[0x0][0x10] ;  /* 0x0000040000057ab9 */ /* 0x000fe20000000800 */
[----:B0-2---:R-:W0:Y:S01]  /*60b0*/  LDC R3, c[0x0][0x14] ;  /* 0x00000500ff037b82 */ /* 0x005e220000000800 */
[----:B------:R-:W-:Y:S01]  /*60c0*/  UIMAD.WIDE.U32 UR4, UR4, UR5, URZ ;  /* 0x00000005040472a5 */ /* 0x000fe2000f8e003f */
[----:B-----5:R-:W-:Y:S01]  /*60d0*/  PRMT R0, RZ, 0x7610, R0 ;  /* 0x00007610ff007816 */ /* 0x020fe20000000000 */
[----:B------:R-:W-:Y:S02]  /*60e0*/  IMAD.MOV.U32 R58, RZ, RZ, -0x1 ;  /* 0xffffffffff3a7424 */ /* 0x000fe400078e00ff */
[----:B------:R-:W-:Y:S02]  /*60f0*/  IMAD.MOV.U32 R56, RZ, RZ, -0x1 ;  /* 0xffffffffff387424 */ /* 0x000fe400078e00ff */
[----:B0-----:R-:W-:-:S04]  /*6100*/  IMAD.WIDE.U32 R16, R3, UR4, R16 ;  /* 0x0000000403107c25 */ /* 0x001fc8000f8e0010 */
[----:B------:R-:W-:Y:S01]  /*6110*/  IMAD R3, R3, UR5, RZ ;  /* 0x0000000503037c24 */ /* 0x000fe2000f8e02ff */
[----:B------:R-:W-:Y:S02]  /*6120*/  ULDC.64 UR4, c[0x0][0x650] ;  /* 0x0001940000047ab9 */ /* 0x000fe40000000a00 */
[----:B------:R-:W-:Y:S01]  /*6130*/  ISETP.GE.U32.AND P0, PT, R16, UR4, PT ;  /* 0x0000000410007c0c */ /* 0x000fe2000bf06070 */
[----:B------:R-:W-:-:S05]  /*6140*/  IMAD.IADD R17, R17, 0x1, R3 ;  /* 0x0000000111117824 */ /* 0x000fca00078e0203 */
[----:B------:R-:W-:-:S13]  /*6150*/  ISETP.GE.U32.AND.EX P0, PT, R17, UR5, PT, P0 ;  /* 0x0000000511007c0c */ /* 0x000fda000bf06100 */
[----:B------:R-:W-:Y:S05]  /*6160*/  @P0 BRA `(.L_x_107) ;  /* 0x0000000400640947 */ /* 0x000fea0003800000 */
[----:B------:R-:W0:Y:S01]  /*6170*/  S2R R12, SR_CTAID.X ;  /* 0x00000000000c7919 */ /* 0x000e220000002500 */
[----:B---34-:R-:W2:Y:S01]  /*6180*/  LDC.64 R10, c[0x0][0x628] ;  /* 0x00018a00ff0a7b82 */ /* 0x018ea20000000a00 */
[----:B------:R-:W-:Y:S01]  /*6190*/  ULDC UR4, c[0x0][0x150] ;  /* 0x0000540000047ab9 */ /* 0x000fe20000000800 */
[----:B------:R-:W-:Y:S01]  /*61a0*/  IMAD.MOV.U32 R8, RZ, RZ, R16 ;  /* 0x000000ffff087224 */ /* 0x000fe200078e0010 */
[----:B------:R-:W3:Y:S01]  /*61b0*/  S2R R22, SR_CTAID.Y ;  /* 0x0000000000167919 */ /* 0x000ee20000002600 */
[----:B------:R-:W-:-:S04]  /*61c0*/  IMAD.MOV.U32 R9, RZ, RZ, R17 ;  /* 0x000000ffff097224 */ /* 0x000fc800078e0011 */
[----:B------:R-:W4:Y:S08]  /*61d0*/  LDC R21, c[0x0][0x144] ;  /* 0x00005100ff157b82 */ /* 0x000f300000000800 */
[----:B------:R-:W1:Y:S08]  /*61e0*/  LDC R0, c[0x0][0x630] ;  /* 0x00018c00ff007b82 */ /* 0x000e700000000800 */
[----:B------:R-:W1:Y:S01]  /*61f0*/  LDC.64 R14, c[0x0][0x620] ;  /* 0x00018800ff0e7b82 */ /* 0x000e620000000a00 */
[----:B--2---:R-:W-:-:S04]  /*6200*/  ISETP.NE.U32.AND P0, PT, R10, RZ, PT ;  /* 0x000000ff0a00720c */ /* 0x004fc80003f05070 */
[----:B------:R-:W-:Y:S02]  /*6210*/  ISETP.NE.AND.EX P0, PT, R11, RZ, PT, P0 ;  /* 0x000000ff0b00720c */ /* 0x000fe40003f05300 */
[----:B0-----:R-:W-:-:S05]  /*6220*/  I2FP.F32.U32 R3, R12 ;  /* 0x0000000c00037245 */ /* 0x001fca0000201000 */
[----:B------:R-:W-:-:S04]  /*6230*/  FMUL R3, R3, UR4 ;  /* 0x0000000403037c20 */ /* 0x000fc80008400000 */
[----:B------:R0:W2:Y:S02]  /*6240*/  F2I.U32.TRUNC.NTZ R20, R3 ;  /* 0x0000000300147305 */ /* 0x0000a4000020f000 */
[----:B---34-:R-:W-:Y:S05]  /*6250*/  @!P0 BRA `(.L_x_108) ;  /* 0x0000000000288947 */ /* 0x018fea0003800000 */
[----:B0-----:R-:W0:Y:S02]  /*6260*/  LDC R3, c[0x0][0x634] ;  /* 0x00018d00ff037b82 */ /* 0x001e240000000800 */
[----:B0-----:R-:W-:-:S05]  /*6270*/  IADD3 R3, P0, R16, R3, RZ ;  /* 0x0000000310037210 */ /* 0x001fca0007f1e0ff */
[----:B-1----:R-:W-:-:S04]  /*6280*/  IMAD.X R13, RZ, RZ, R17, P0 ;  /* 0x000000ffff0d7224 */ /* 0x002fc800000e0611 */
[----:B------:R-:W-:-:S04]  /*6290*/  IMAD.WIDE.U32 R4, R13, R10, RZ ;  /* 0x0000000a0d047225 */ /* 0x000fc800078e00ff */
[----:B------:R-:W-:-:S04]  /*62a0*/  IMAD.WIDE.U32 R6, P0, R3, R11, R4 ;  /* 0x0000000b03067225 */ /* 0x000fc80007800004 */
[----:B------:R-:W-:-:S04]  /*62b0*/  IMAD.WIDE.U32 R4, R3, R10, RZ ;  /* 0x0000000a03047225 */ /* 0x000fc800078e00ff */
[----:B------:R-:W-:Y:S01]  /*62c0*/  IMAD.X R9, RZ, RZ, RZ, P0 ;  /* 0x000000ffff097224 */ /* 0x000fe200000e06ff */
[----:B------:R-:W-:Y:S01]  /*62d0*/  IADD3 RZ, P0, R5, R6, RZ ;  /* 0x0000000605ff7210 */ /* 0x000fe20007f1e0ff */
[----:B------:R-:W-:-:S04]  /*62e0*/  IMAD.MOV.U32 R8, RZ, RZ, R7 ;  /* 0x000000ffff087224 */ /* 0x000fc800078e0007 */
[----:B------:R-:W-:-:S08]  /*62f0*/  IMAD.WIDE.U32.X R8, R13, R11, R8, P0 ;  /* 0x0000000b0d087225 */ /* 0x000fd000000e0408 */
.L_x_108:
[----:B------:R-:W3:Y:S01]  /*6300*/  LDC.64 R28, c[0x0][0x640] ;  /* 0x00019000ff1c7b82 */ /* 0x000ee20000000a00 */
[-CC-:B-1----:R-:W-:Y:S01]  /*6310*/  SHF.R.U64 R56, R8, R0.reuse, R9.reuse ;  /* 0x0000000008387219 */ /* 0x182fe20000001209 */
[----:B--2---:R-:W-:Y:S01]  /*6320*/  IMAD.MOV R20, RZ, RZ, -R20 ;  /* 0x000000ffff147224 */ /* 0x004fe200078e0a14 */
[----:B------:R-:W-:Y:S01]  /*6330*/  SHF.R.U32.HI R0, RZ, R0, R9 ;  /* 0x00000000ff007219 */ /* 0x000fe20000011609 */
[----:B------:R-:W-:Y:S01]  /*6340*/  ULDC UR4, c[0x0][0x154] ;  /* 0x0000550000047ab9 */ /* 0x000fe20000000800 */
[----:B0-----:R-:W-:Y:S01]  /*6350*/  IADD3 R3, P0, RZ, -R56, RZ ;  /* 0x80000038ff037210 */ /* 0x001fe20007f1e0ff */
[----:B------:R-:W-:Y:S02]  /*6360*/  IMAD R24, R21, R20, R12 ;  /* 0x0000001415187224 */ /* 0x000fe400078e020c */
[----:B------:R-:W0:Y:S01]  /*6370*/  LDC R6, c[0x0][0x618] ;  /* 0x00018600ff067b82 */ /* 0x000e220000000800 */
[----:B------:R-:W-:Y:S02]  /*6380*/  IMAD.MOV.U32 R7, RZ, RZ, 0x1 ;  /* 0x00000001ff077424 */ /* 0x000fe400078e00ff */
[----:B------:R-:W-:-:S04]  /*6390*/  IMAD.X R5, RZ, RZ, ~R0, P0 ;  /* 0x000000ffff057224 */ /* 0x000fc800000e0e00 */
[-C--:B------:R-:W-:Y:S01]  /*63a0*/  IMAD R0, R5, R14.reuse, RZ ;  /* 0x0000000e05007224 */ /* 0x080fe200078e02ff */
[----:B------:R-:W1:Y:S01]  /*63b0*/  LDC R8, c[0x0][0x608] ;  /* 0x00018200ff087b82 */ /* 0x000e620000000800 */
[----:B------:R-:W-:-:S04]  /*63c0*/  IMAD.WIDE.U32 R4, R3, R14, R16 ;  /* 0x0000000e03047225 */ /* 0x000fc800078e0010 */
[----:B------:R-:W-:Y:S01]  /*63d0*/  IMAD R3, R3, R15, R0 ;  /* 0x0000000f03037224 */ /* 0x000fe200078e0200 */
[----:B------:R-:W-:Y:S02]  /*63e0*/  I2FP.F32.U32 R0, R22 ;  /* 0x0000001600007245 */ /* 0x000fe40000201000 */
[----:B------:R-:W2:Y:S01]  /*63f0*/  LDC R26, c[0x0][0x658] ;  /* 0x00019600ff1a7b82 */ /* 0x000ea20000000800 */
[----:B------:R-:W-:Y:S01]  /*6400*/  IMAD.IADD R3, R5, 0x1, R3 ;  /* 0x0000000105037824 */ /* 0x000fe200078e0203 */
[----:B---3--:R-:W-:Y:S01]  /*6410*/  ISETP.NE.U32.AND P0, PT, R28, RZ, PT ;  /* 0x000000ff1c00720c */ /* 0x008fe20003f05070 */
[----:B------:R-:W-:Y:S01]  /*6420*/  FMUL R0, R0, UR4 ;  /* 0x0000000400007c20 */ /* 0x000fe20008400000 */
[----:B------:R-:W-:Y:S02]  /*6430*/  IMAD.MOV.U32 R5, RZ, RZ, -0x1 ;  /* 0xffffffffff057424 */ /* 0x000fe400078e00ff */
[----:B------:R-:W-:Y:S01]  /*6440*/  ISETP.NE.AND.EX P0, PT, R29, RZ, PT, P0 ;  /* 0x000000ff1d00720c */ /* 0x000fe20003f05300 */
[----:B------:R3:W4:Y:S01]  /*6450*/  F2I.U32.TRUNC.NTZ R13, R0 ;  /* 0x00000000000d7305 */ /* 0x000722000020f000 */
[----:B------:R-:W3:Y:S01]  /*6460*/  LDC R15, c[0x0][0x148] ;  /* 0x00005200ff0f7b82 */ /* 0x000ee20000000800 */
[----:B0-----:R-:W-:-:S02]  /*6470*/  SHF.R.U64 R12, R4, R6, R3 ;  /* 0x00000006040c7219 */ /* 0x001fc40000001203 */
[----:B------:R-:W-:-:S05]  /*6480*/  SHF.R.U32.HI R3, RZ, R6, R3 ;  /* 0x00000006ff037219 */ /* 0x000fca0000011603 */
[----:B------:R-:W0:Y:S01]  /*6490*/  LDC R20, c[0x0][0x600] ;  /* 0x00018000ff147b82 */ /* 0x000e220000000800 */
[-CC-:B-1----:R-:W-:Y:S02]  /*64a0*/  SHF.R.U64 R10, R12, R8.reuse, R3.reuse ;  /* 0x000000080c0a7219 */ /* 0x182fe40000001203 */
[----:B------:R-:W-:-:S05]  /*64b0*/  SHF.R.U32.HI R3, RZ, R8, R3 ;  /* 0x00000008ff037219 */ /* 0x000fca0000011603 */
[----:B------:R-:W1:Y:S01]  /*64c0*/  LDC R21, c[0x0][0x648] ;  /* 0x00019200ff157b82 */ /* 0x000e620000000800 */
[-C--:B--2---:R-:W-:Y:S02]  /*64d0*/  SHF.L.U32 R4, R5, R26.reuse, RZ ;  /* 0x0000001a05047219 */ /* 0x084fe400000006ff */
[-CC-:B------:R-:W-:Y:S02]  /*64e0*/  SHF.R.U64 R14, R10, R26.reuse, R3.reuse ;  /* 0x0000001a0a0e7219 */ /* 0x180fe40000001203 */
[----:B------:R-:W-:Y:S02]  /*64f0*/  SHF.R.U32.HI R5, RZ, R26, R3 ;  /* 0x0000001aff057219 */ /* 0x000fe40000011603 */
[----:B------:R-:W-:Y:S01]  /*6500*/  LOP3.LUT R57, RZ, R4, RZ, 0x33, !PT ;  /* 0x00000004ff397212 */ /* 0x000fe200078e33ff */
[----:B------:R-:W2:Y:S01]  /*6510*/  LDC R23, c[0x0][0x638] ;  /* 0x00018e00ff177b82 */ /* 0x000ea20000000800 */
[----:B------:R-:W-:Y:S01]  /*6520*/  SHF.L.U32 R26, R7, R26, RZ ;  /* 0x0000001a071a7219 */ /* 0x000fe200000006ff */
[----:B------:R-:W-:-:S06]  /*6530*/  IMAD.MOV.U32 R4, RZ, RZ, R14 ;  /* 0x000000ffff047224 */ /* 0x000fcc00078e000e */
[----:B------:R-:W0:Y:S01]  /*6540*/  LDC R25, c[0x0][0x610] ;  /* 0x00018400ff197b82 */ /* 0x000e220000000800 */
[----:B----4-:R-:W-:Y:S05]  /*6550*/  @!P0 BRA `(.L_x_109) ;  /* 0x0000000000288947 */ /* 0x010fea0003800000 */
[----:B------:R-:W4:Y:S02]  /*6560*/  LDC R3, c[0x0][0x64c] ;  /* 0x00019300ff037b82 */ /* 0x000f240000000800 */
[----:B----4-:R-:W-:-:S05]  /*6570*/  IADD3 R3, P0, R14, R3, RZ ;  /* 0x000000030e037210 */ /* 0x010fca0007f1e0ff */
        /* <DEDUP_REMOVED lines=8> */
.L_x_109:
[----:B------:R-:W-:Y:S01]  /*6600*/  ISETP.NE.AND P0, PT, R2, 0x1, PT ;  /* 0x000000010200780c */ /* 0x000fe20003f05270 */
[----:B------:R-:W-:Y:S01]  /*6610*/  IMAD.MOV R13, RZ, RZ, -R13 ;  /* 0x000000ffff0d7224 */ /* 0x000fe200078e0a0d */
[----:B-1-3--:R-:W-:Y:S01]  /*6620*/  SHF.R.U64 R0, R4, R21, R5 ;  /* 0x0000001504007219 */ /* 0x00afe20000001205 */
[----:B0-----:R-:W-:Y:S01]  /*6630*/  VIADD R5, R20, 0xffffffff ;  /* 0xffffffff14057836 */ /* 0x001fe20000000000 */
[----:B------:R-:W-:-:S03]  /*6640*/  LOP3.LUT R57, R10, R57, RZ, 0xc0, !PT ;  /* 0x000000390a397212 */ /* 0x000fc600078ec0ff */
[----:B------:R-:W-:Y:S01]  /*6650*/  IMAD.MOV R3, RZ, RZ, -R0 ;  /* 0x000000ffff037224 */ /* 0x000fe200078e0a00 */
[----:B------:R-:W-:Y:S01]  /*6660*/  LOP3.LUT R5, R12, R5, RZ, 0xc0, !PT ;  /* 0x000000050c057212 */ /* 0x000fe200078ec0ff */
[----:B------:R-:W-:Y:S02]  /*6670*/  IMAD R57, R26, R0, R57 ;  /* 0x000000001a397224 */ /* 0x000fe400078e0239 */
[----:B--2---:R-:W-:Y:S02]  /*6680*/  IMAD R0, R3, R23, R14 ;  /* 0x0000001703007224 */ /* 0x004fe400078e020e */
[----:B------:R-:W-:Y:S02]  /*6690*/  @P0 IMAD R24, R15, R13, R22 ;  /* 0x0000000d0f180224 */ /* 0x000fe400078e0216 */
[----:B------:R-:W-:Y:S02]  /*66a0*/  IMAD R4, R0, R20, R5 ;  /* 0x0000001400047224 */ /* 0x000fe400078e0205 */
[----:B------:R-:W-:-:S02]  /*66b0*/  IMAD R57, R57, R25, R24 ;  /* 0x0000001939397224 */ /* 0x000fc400078e0218 */
[----:B------:R-:W-:-:S03]  /*66c0*/  IMAD.MOV.U32 R3, RZ, RZ, 0x1 ;  /* 0x00000001ff037424 */ /* 0x000fc600078e00ff */
[----:B------:R-:W-:Y:S02]  /*66d0*/  SEL R58, R4, R57, !P0 ;  /* 0x00000039043a7207 */ /* 0x000fe40004000000 */
[----:B------:R-:W-:Y:S02]  /*66e0*/  PRMT R0, R3, 0x7610, R0 ;  /* 0x0000761003007816 */ /* 0x000fe40000000000 */
[----:B------:R-:W-:-:S07]  /*66f0*/  SEL R57, R57, R4, !P0 ;  /* 0x0000000439397207 */ /* 0x000fce0004000000 */
.L_x_107:
[----:B------:R-:W-:-:S13]  /*6700*/  LOP3.LUT P0, RZ, R0, 0xff, RZ, 0xc0, !PT ;  /* 0x000000ff00ff7812 */ /* 0x000fda000780c0ff */
[----:B------:R-:W-:Y:S05]  /*6710*/  @P0 BRA `(.L_x_110) ;  /* 0xffffffa800340947 */ /* 0x000fea000383ffff */
[----:B------:R-:W-:Y:S05]  /*6720*/  EXIT ;  /* 0x000000000000794d */ /* 0x000fea0003800000 */
.L_x_4:
[----:B0-----:R-:W-:Y:S01]  /*6730*/  ULDC.64 UR4, c[0x0][0x650] ;  /* 0x0001940000047ab9 */ /* 0x001fe20000000a00 */
        /* <DEDUP_REMOVED lines=25> */
.L_x_112:
[-CC-:B------:R-:W-:Y:S01]  /*68d0*/  SHF.R.U64 R29, R10, R14.reuse, R11.reuse ;  /* 0x0000000e0a1d7219 */ /* 0x180fe2000000120b */
[----:B------:R-:W0:Y:S01]  /*68e0*/  LDC.64 R22, c[0x0][0x640] ;  /* 0x00019000ff167b82 */ /* 0x000e220000000a00 */
[----:B------:R-:W-:Y:S01]  /*68f0*/  SHF.R.U32.HI R5, RZ, R14, R11 ;  /* 0x0000000eff057219 */ /* 0x000fe2000001160b */
[----:B------:R-:W-:Y:S01]  /*6900*/  ULDC UR4, c[0x0][0x150] ;  /* 0x0000540000047ab9 */ /* 0x000fe20000000800 */
[----:B------:R-:W-:Y:S02]  /*6910*/  IADD3 R9, P0, RZ, -R29, RZ ;  /* 0x8000001dff097210 */ /* 0x000fe40007f1e0ff */
[----:B------:R-:W-:-:S03]  /*6920*/  I2FP.F32.U32 R6, R4 ;  /* 0x0000000400067245 */ /* 0x000fc60000201000 */
[----:B------:R-:W1:Y:S01]  /*6930*/  LDC R12, c[0x0][0x618] ;  /* 0x00018600ff0c7b82 */ /* 0x000e620000000800 */
[----:B------:R-:W-:Y:S02]  /*6940*/  IMAD.X R5, RZ, RZ, ~R5, P0 ;  /* 0x000000ffff057224 */ /* 0x000fe400000e0e05 */
[----:B------:R-:W-:Y:S01]  /*6950*/  FMUL R11, R6, UR4 ;  /* 0x00000004060b7c20 */ /* 0x000fe20008400000 */
[----:B------:R-:W-:Y:S01]  /*6960*/  IMAD.WIDE.U32 R6, R9, R20, R16 ;  /* 0x0000001409067225 */ /* 0x000fe200078e0010 */
[----:B------:R-:W-:-:S03]  /*6970*/  ULDC UR4, c[0x0][0x154] ;  /* 0x0000550000047ab9 */ /* 0x000fc60000000800 */
[----:B------:R-:W-:Y:S01]  /*6980*/  IMAD R8, R5, R20, RZ ;  /* 0x0000001405087224 */ /* 0x000fe200078e02ff */
[----:B------:R-:W2:Y:S01]  /*6990*/  LDC R13, c[0x0][0x144] ;  /* 0x00005100ff0d7b82 */ /* 0x000ea20000000800 */
[----:B------:R-:W3:Y:S02]  /*69a0*/  F2I.U32.TRUNC.NTZ R11, R11 ;  /* 0x0000000b000b7305 */ /* 0x000ee4000020f000 */
[----:B------:R-:W-:Y:S02]  /*69b0*/  IMAD R5, R9, R21, R8 ;  /* 0x0000001509057224 */ /* 0x000fe400078e0208 */
[----:B------:R-:W-:Y:S02]  /*69c0*/  IMAD.MOV.U32 R8, RZ, RZ, -0x1 ;  /* 0xffffffffff087424 */ /* 0x000fe400078e00ff */
[----:B------:R-:W-:Y:S01]  /*69d0*/  IMAD.IADD R5, R7, 0x1, R5 ;  /* 0x0000000107057824 */ /* 0x000fe200078e0205 */
[----:B------:R-:W4:Y:S01]  /*69e0*/  LDC R20, c[0x0][0x608] ;  /* 0x00018200ff147b82 */ /* 0x000f220000000800 */
[----:B------:R-:W-:-:S02]  /*69f0*/  I2FP.F32.U32 R7, R3 ;  /* 0x0000000300077245 */ /* 0x000fc40000201000 */
[----:B0-----:R-:W-:-:S03]  /*6a00*/  ISETP.NE.U32.AND P0, PT, R22, RZ, PT ;  /* 0x000000ff1600720c */ /* 0x001fc60003f05070 */
[----:B------:R-:W-:Y:S01]  /*6a10*/  FMUL R7, R7, UR4 ;  /* 0x0000000407077c20 */ /* 0x000fe20008400000 */
[----:B------:R-:W-:Y:S01]  /*6a20*/  ISETP.NE.AND.EX P0, PT, R23, RZ, PT, P0 ;  /* 0x000000ff1700720c */ /* 0x000fe20003f05300 */
[----:B------:R-:W0:Y:S01]  /*6a30*/  LDC R9, c[0x0][0x658] ;  /* 0x00019600ff097b82 */ /* 0x000e220000000800 */
[-C--:B-1----:R-:W-:Y:S01]  /*6a40*/  SHF.R.U64 R10, R6, R12.reuse, R5 ;  /* 0x0000000c060a7219 */ /* 0x082fe20000001205 */
[----:B---3--:R-:W-:Y:S01]  /*6a50*/  IMAD.MOV R6, RZ, RZ, -R11 ;  /* 0x000000ffff067224 */ /* 0x008fe200078e0a0b */
[----:B------:R-:W-:Y:S02]  /*6a60*/  SHF.R.U32.HI R5, RZ, R12, R5 ;  /* 0x0000000cff057219 */ /* 0x000fe40000011605 */
[----:B------:R1:W3:Y:S03]  /*6a70*/  F2I.U32.TRUNC.NTZ R12, R7 ;  /* 0x00000007000c7305 */ /* 0x0002e6000020f000 */
[----:B------:R-:W1:Y:S01]  /*6a80*/  LDC R14, c[0x0][0x148] ;  /* 0x00005200ff0e7b82 */ /* 0x000e620000000800 */
[----:B--2---:R-:W-:-:S02]  /*6a90*/  IMAD R31, R13, R6, R4 ;  /* 0x000000060d1f7224 */ /* 0x004fc400078e0204 */
[----:B------:R-:W-:-:S05]  /*6aa0*/  IMAD.MOV.U32 R6, RZ, RZ, 0x1 ;  /* 0x00000001ff067424 */ /* 0x000fca00078e00ff */
[----:B------:R-:W2:Y:S01]  /*6ab0*/  LDC R21, c[0x0][0x600] ;  /* 0x00018000ff157b82 */ /* 0x000ea20000000800 */
[-CC-:B----4-:R-:W-:Y:S02]  /*6ac0*/  SHF.R.U64 R13, R10, R20.reuse, R5.reuse ;  /* 0x000000140a0d7219 */ /* 0x190fe40000001205 */
[----:B------:R-:W-:-:S05]  /*6ad0*/  SHF.R.U32.HI R4, RZ, R20, R5 ;  /* 0x00000014ff047219 */ /* 0x000fca0000011605 */
[----:B------:R-:W4:Y:S01]  /*6ae0*/  LDC R24, c[0x0][0x648] ;  /* 0x00019200ff187b82 */ /* 0x000f220000000800 */
[-CC-:B0-----:R-:W-:Y:S02]  /*6af0*/  SHF.R.U64 R15, R13, R9.reuse, R4.reuse ;  /* 0x000000090d0f7219 */ /* 0x181fe40000001204 */
[-C--:B------:R-:W-:Y:S02]  /*6b00*/  SHF.L.U32 R8, R8, R9.reuse, RZ ;  /* 0x0000000908087219 */ /* 0x080fe400000006ff */
[-C--:B------:R-:W-:Y:S01]  /*6b10*/  SHF.R.U32.HI R5, RZ, R9.reuse, R4 ;  /* 0x00000009ff057219 */ /* 0x080fe20000011604 */
[----:B------:R-:W-:Y:S01]  /*6b20*/  IMAD.MOV.U32 R4, RZ, RZ, R15 ;  /* 0x000000ffff047224 */ /* 0x000fe200078e000f */
[----:B------:R-:W-:Y:S01]  /*6b30*/  SHF.L.U32 R20, R6, R9, RZ ;  /* 0x0000000906147219 */ /* 0x000fe200000006ff */
[----:B------:R-:W0:Y:S01]  /*6b40*/  LDC R25, c[0x0][0x638] ;  /* 0x00018e00ff197b82 */ /* 0x000e220000000800 */
[----:B------:R-:W-:-:S07]  /*6b50*/  LOP3.LUT R26, RZ, R8, RZ, 0x33, !PT ;  /* 0x00000008ff1a7212 */ /* 0x000fce00078e33ff */
[----:B------:R-:W0:Y:S01]  /*6b60*/  LDC R27, c[0x0][0x610] ;  /* 0x00018400ff1b7b82 */ /* 0x000e220000000800 */
[----:B-1-3--:R-:W-:Y:S05]  /*6b70*/  @!P0 BRA `(.L_x_113) ;  /* 0x0000000000288947 */ /* 0x00afea0003800000 */
[----:B------:R-:W1:Y:S02]  /*6b80*/  LDC R4, c[0x0][0x64c] ;  /* 0x00019300ff047b82 */ /* 0x000e640000000800 */
[----:B-1----:R-:W-:-:S05]  /*6b90*/  IADD3 R9, P0, R15, R4, RZ ;  /* 0x000000040f097210 */ /* 0x002fca0007f1e0ff */
        /* <DEDUP_REMOVED lines=8> */
.L_x_113:
[----:B------:R-:W-:Y:S01]  /*6c20*/  ISETP.NE.AND P0, PT, R2, 0x1, PT ;  /* 0x000000010200780c */ /* 0x000fe20003f05270 */
[----:B--2---:R-:W-:Y:S01]  /*6c30*/  VIADD R7, R21, 0xffffffff ;  /* 0xffffffff15077836 */ /* 0x004fe20000000000 */
[----:B----4-:R-:W-:Y:S01]  /*6c40*/  SHF.R.U64 R5, R4, R24, R5 ;  /* 0x0000001804057219 */ /* 0x010fe20000001205 */
[----:B------:R-:W-:Y:S01]  /*6c50*/  IMAD.MOV R12, RZ, RZ, -R12 ;  /* 0x000000ffff0c7224 */ /* 0x000fe200078e0a0c */
[----:B------:R-:W-:Y:S02]  /*6c60*/  LOP3.LUT R4, R13, R26, RZ, 0xc0, !PT ;  /* 0x0000001a0d047212 */ /* 0x000fe400078ec0ff */
[----:B------:R-:W-:Y:S01]  /*6c70*/  LOP3.LUT R10, R10, R7, RZ, 0xc0, !PT ;  /* 0x000000070a0a7212 */ /* 0x000fe200078ec0ff */
[----:B------:R-:W-:Y:S02]  /*6c80*/  IMAD.MOV R6, RZ, RZ, -R5 ;  /* 0x000000ffff067224 */ /* 0x000fe400078e0a05 */
[----:B------:R-:W-:-:S04]  /*6c90*/  IMAD R4, R20, R5, R4 ;  /* 0x0000000514047224 */ /* 0x000fc800078e0204 */
[----:B------:R-:W-:Y:S02]  /*6ca0*/  @P0 IMAD R31, R14, R12, R3 ;  /* 0x0000000c0e1f0224 */ /* 0x000fe400078e0203 */
[----:B0-----:R-:W-:Y:S02]  /*6cb0*/  IMAD R3, R6, R25, R15 ;  /* 0x0000001906037224 */ /* 0x001fe400078e020f */
[----:B------:R-:W-:Y:S02]  /*6cc0*/  IMAD R31, R4, R27, R31 ;  /* 0x0000001b041f7224 */ /* 0x000fe400078e021f */
[----:B------:R-:W-:Y:S02]  /*6cd0*/  IMAD R4, R3, R21, R10 ;  /* 0x0000001503047224 */ /* 0x000fe400078e020a */
[----:B------:R-:W-:-:S03]  /*6ce0*/  IMAD.MOV.U32 R6, RZ, RZ, 0x1 ;  /* 0x00000001ff067424 */ /* 0x000fc600078e00ff */
[----:B------:R-:W-:Y:S02]  /*6cf0*/  SEL R30, R4, R31, !P0 ;  /* 0x0000001f041e7207 */ /* 0x000fe40004000000 */
[----:B------:R-:W-:-:S07]  /*6d00*/  SEL R31, R31, R4, !P0 ;  /* 0x000000041f1f7207 */ /* 0x000fce0004000000 */
.L_x_111:
[----:B------:R-:W-:-:S08]  /*6d10*/  NOP ;  /* 0x0000000000007918 */ /* 0x000fd00000000000 */
[----:B------:R-:W0:-:S00]  /*6d20*/  USETMAXREG.DEALLOC.CTAPOOL 0x28 ;  /* 0x00000028000079c8 */ /* 0x000e0000080e0500 */
[----:B0-----:R-:W-:-:S13]  /*6d30*/  ISETP.NE.AND P0, PT, R0, RZ, PT ;  /* 0x000000ff0000720c */ /* 0x001fda0003f05270 */
[----:B------:R-:W-:Y:S05]  /*6d40*/  @P0 EXIT ;  /* 0x000000000000094d */ /* 0x000fea0003800000 */
[----:B------:R-:W-:Y:S01]  /*6d50*/  LOP3.LUT P0, RZ, R6, 0xff, RZ, 0xc0, !PT ;  /* 0x000000ff06ff7812 */ /* 0x000fe2000780c0ff */
[----:B------:R-:W-:Y:S02]  /*6d60*/  IMAD.MOV.U32 R27, RZ, RZ, 0x1 ;  /* 0x00000001ff1b7424 */ /* 0x000fe400078e00ff */
[----:B------:R-:W-:-:S10]  /*6d70*/  IMAD.MOV.U32 R28, RZ, RZ, RZ ;  /* 0x000000ffff1c7224 */ /* 0x000fd400078e00ff */
[----:B------:R-:W-:Y:S05]  /*6d80*/  @!P0 BRA `(.L_x_114) ;  /* 0x0000000c00e08947 */ /* 0x000fea0003800000 */
[----:B------:R-:W0:Y:S01]  /*6d90*/  LDC R0, c[0x0][0x28c] ;  /* 0x0000a300ff007b82 */ /* 0x000e220000000800 */
[----:B------:R-:W-:Y:S01]  /*6da0*/  ULDC UR41, c[0x0][0x658] ;  /* 0x0001960000297ab9 */ /* 0x000fe20000000800 */
[----:B------:R-:W-:Y:S01]  /*6db0*/  UMOV UR5, 0xffffffff ;  /* 0xffffffff00057882 */ /* 0x000fe20000000000 */
[----:B------:R-:W-:Y:S01]  /*6dc0*/  ULDC UR4, c[0x0][0xc] ;  /* 0x0000030000047ab9 */ /* 0x000fe20000000800 */
[----:B------:R-:W-:Y:S01]  /*6dd0*/  USHF.L.U32 UR42, UR5, UR41, URZ ;  /* 0x00000029052a7299 */ /* 0x000fe2000800063f */
[C---:B------:R-:W-:Y:S01]  /*6de0*/  LOP3.LUT P1, RZ, R18.reuse, 0x7f, RZ, 0xc0, !PT ;  /* 0x0000007f12ff7812 */ /* 0x040fe2000782c0ff */
[----:B------:R-:W-:Y:S01]  /*6df0*/  UMOV UR6, 0x1 ;  /* 0x0000000100067882 */ /* 0x000fe20000000000 */
[----:B------:R-:W-:Y:S01]  /*6e00*/  LOP3.LUT P0, RZ, R18, 0x1f, RZ, 0xc0, !PT ;  /* 0x0000001f12ff7812 */ /* 0x000fe2000780c0ff */
[----:B------:R-:W-:Y:S01]  /*6e10*/  ULDC UR5, c[0x0][0x10] ;  /* 0x0000040000057ab9 */ /* 0x000fe20000000800 */
[----:B------:R-:W-:Y:S01]  /*6e20*/  USHF.L.U32 UR41, UR6, UR41, URZ ;  /* 0x0000002906297299 */ /* 0x000fe2000800063f */
[----:B------:R-:W-:Y:S01]  /*6e30*/  BSSY B7, `(.L_x_114) ;  /* 0x00000ed000077945 */ /* 0x000fe20003800000 */
[----:B------:R-:W-:Y:S01]  /*6e40*/  UIMAD.WIDE.U32 UR4, UR4, UR5, URZ ;  /* 0x00000005040472a5 */ /* 0x000fe2000f8e003f */
[----:B------:R-:W-:Y:S01]  /*6e50*/  PLOP3.LUT P0, PT, P0, P1, PT, 0x8a, 0x0 ;  /* 0x000000000000781c */ /* 0x000fe20000703172 */
[----:B------:R-:W-:Y:S01]  /*6e60*/  ULDC UR6, c[0x0][0x14] ;  /* 0x0000050000067ab9 */ /* 0x000fe20000000800 */
[----:B------:R-:W-:Y:S01]  /*6e70*/  P2R R4, PR, RZ, 0x2 ;  /* 0x00000002ff047803 */ /* 0x000fe20000000000 */
[----:B------:R-:W-:Y:S01]  /*6e80*/  UIMAD.WIDE.U32 UR38, UR4, UR6, URZ ;  /* 0x00000006042672a5 */ /* 0x000fe2000f8e003f */
[----:B------:R-:W-:Y:S01]  /*6e90*/  IMAD.MOV.U32 R24, RZ, RZ, 0x1 ;  /* 0x00000001ff187424 */ /* 0x000fe200078e00ff */
[----:B------:R-:W-:Y:S01]  /*6ea0*/  UIMAD UR43, UR5, UR6, URZ ;  /* 0x00000006052b72a4 */ /* 0x000fe2000f8e023f */
[----:B------:R-:W-:Y:S01]  /*6eb0*/  LOP3.LUT R26, R19, 0x2, RZ, 0xfc, !PT ;  /* 0x00000002131a7812 */ /* 0x000fe200078efcff */
[----:B------:R-:W-:Y:S01]  /*6ec0*/  IMAD.MOV.U32 R27, RZ, RZ, 0x1 ;  /* 0x00000001ff1b7424 */ /* 0x000fe200078e00ff */
[----:B------:R-:W-:Y:S01]  /*6ed0*/  P2R R32, PR, RZ, 0x1 ;  /* 0x00000001ff207803 */ /* 0x000fe20000000000 */
[----:B------:R-:W-:Y:S01]  /*6ee0*/  IMAD.MOV.U32 R28, RZ, RZ, RZ ;  /* 0x000000ffff1c7224 */ /* 0x000fe200078e00ff */
[----:B------:R-:W-:Y:S01]  /*6ef0*/  ULDC UR40, c[0x0][0x600] ;  /* 0x0001800000287ab9 */ /* 0x000fe20000000800 */
[----:B------:R-:W-:Y:S01]  /*6f00*/  ULOP3.LUT UR42, URZ, UR42, URZ, 0x33, !UPT ;  /* 0x0000002a3f2a7292 */ /* 0x000fe2000f8e333f */
[----:B0-----:R-:W-:Y:S01]  /*6f10*/  VIADD R0, R0, 0x7f ;  /* 0x0000007f00007836 */ /* 0x001fe20000000000 */
[----:B------:R-:W-:-:S02]  /*6f20*/  UIADD3 UR40, UR40, -0x1, URZ ;  /* 0xffffffff28287890 */ /* 0x000fc4000fffe03f */
[----:B------:R-:W-:Y:S02]  /*6f30*/  UIADD3 UR43, UR39, UR43, URZ ;  /* 0x0000002b272b7290 */ /* 0x000fe4000fffe03f */
[----:B------:R-:W-:Y:S01]  /*6f40*/  SHF.R.S32.HI R3, RZ, 0x1f, R0 ;  /* 0x0000001fff037819 */ /* 0x000fe20000011400 */
[----:B------:R-:W-:-:S03]  /*6f50*/  ULDC.64 UR36, c[0x0][0x198] ;  /* 0x0000660000247ab9 */ /* 0x000fc60000000a00 */
[----:B------:R-:W-:-:S04]  /*6f60*/  LEA.HI R3, R3, R0, RZ, 0x7 ;  /* 0x0000000003037211 */ /* 0x000fc800078f38ff */
[----:B------:R-:W-:-:S05]  /*6f70*/  SHF.R.S32.HI R25, RZ, 0x7, R3 ;  /* 0x00000007ff197819 */ /* 0x000fca0000011403 */
[----:B------:R-:W-:-:S07]  /*6f80*/  VIADD R23, R25, 0x1 ;  /* 0x0000000119177836 */ /* 0x000fce0000000000 */
.L_x_128:
[----:B------:R-:W-:-:S03]  /*6f90*/  UMOV UR4, 0xffffffff ;  /* 0xffffffff00047882 */ /* 0x000fc60000000000 */
[----:B------:R-:W-:Y:S05]  /*6fa0*/  BRA.DIV UR4, `(.L_x_115) ;  /* 0x0000001604247947 */ /* 0x000fea000b800000 */
[----:B------:R-:W-:-:S13]  /*6fb0*/  ELECT P6, URZ, PT ;  /* 0x00000000003f782f */ /* 0x000fda00038c0000 */
.L_x_146:
[----:B------:R-:W-:Y:S04]  /*6fc0*/  BSSY B6, `(.L_x_116) ;  /* 0x0000062000067945 */ /* 0x000fe80003800000 */
[----:B------:R-:W-:Y:S05]  /*6fd0*/  @!P6 BRA `(.L_x_117) ;  /* 0x000000040080e947 */ /* 0x000fea0003800000 */
[----:B------:R-:W0:Y:S01]  /*6fe0*/  S2R R3, SR_CgaCtaId ;  /* 0x0000000000037919 */ /* 0x000e220000008800 */
[----:B------:R-:W-:-:S04]  /*6ff0*/  MOV R22, 0x400 ;  /* 0x0000040000167802 */ /* 0x000fc80000000f00 */
[----:B0-----:R-:W-:-:S05]  /*7000*/  LEA R22, R3, R22, 0x18 ;  /* 0x0000001603167211 */ /* 0x001fca00078ec0ff */
[----:B------:R-:W-:-:S05]  /*7010*/  VIADD R0, R22, 0x800 ;  /* 0x0000080016007836 */ /* 0x000fca0000000000 */
[----:B------:R-:W-:-:S13]  /*7020*/  LOP3.LUT P0, RZ, R0, 0x3ff, RZ, 0xc0, !PT ;  /* 0x000003ff00ff7812 */ /* 0x000fda000780c0ff */
[----:B------:R-:W-:Y:S05]  /*7030*/  @!P0 BRA `(.L_x_118) ;  /* 0x0000000000408947 */ /* 0x000fea0003800000 */
[----:B------:R-:W-:Y:S01]  /*7040*/  MOV R14, 0x0 ;  /* 0x00000000000e7802 */ /* 0x000fe20000000f00 */
[----:B------:R-:W-:Y:S01]  /*7050*/  ULDC.64 UR4, c[0x4][0x70] ;  /* 0x01001c0000047ab9 */ /* 0x000fe20000000a00 */
[----:B------:R-:W-:Y:S01]  /*7060*/  ULDC.64 UR6, c[0x4][0x8] ;  /* 0x0100020000067ab9 */ /* 0x000fe20000000a00 */
[----:B------:R-:W-:Y:S02]  /*7070*/  IMAD.U32 R4, RZ, RZ, UR4 ;  /* 0x00000004ff047e24 */ /* 0x000fe4000f8e00ff */
[----:B------:R-:W-:Y:S01]  /*7080*/  IMAD.U32 R5, RZ, RZ, UR5 ;  /* 0x00000005ff057e24 */ /* 0x000fe2000f8e00ff */
[----:B------:R-:W0:Y:S01]  /*7090*/  LDC.64 R14, c[0x4][R14] ;  /* 0x010000000e0e7b82 */ /* 0x000e220000000a00 */
[----:B------:R-:W-:Y:S01]  /*70a0*/  ULDC.64 UR4, c[0x4][0x78] ;  /* 0x01001e0000047ab9 */ /* 0x000fe20000000a00 */
[----:B------:R-:W-:Y:S02]  /*70b0*/  IMAD.U32 R10, RZ, RZ, UR6 ;  /* 0x00000006ff0a7e24 */ /* 0x000fe4000f8e00ff */
[----:B------:R-:W-:-:S02]  /*70c0*/  IMAD.U32 R6, RZ, RZ, UR4 ;  /* 0x00000004ff067e24 */ /* 0x000fc4000f8e00ff */
[----:B------:R-:W-:Y:S02]  /*70d0*/  IMAD.U32 R7, RZ, RZ, UR5 ;  /* 0x00000005ff077e24 */ /* 0x000fe4000f8e00ff */
[----:B------:R-:W-:Y:S02]  /*70e0*/  IMAD.U32 R11, RZ, RZ, UR7 ;  /* 0x00000007ff0b7e24 */ /* 0x000fe4000f8e00ff */
[----:B------:R-:W-:Y:S02]  /*70f0*/  IMAD.MOV.U32 R8, RZ, RZ, 0x70 ;  /* 0x00000070ff087424 */ /* 0x000fe400078e00ff */
[----:B------:R-:W-:Y:S02]  /*7100*/  IMAD.MOV.U32 R12, RZ, RZ, 0x1 ;  /* 0x00000001ff0c7424 */ /* 0x000fe400078e00ff */
[----:B------:R-:W-:-:S07]  /*7110*/  IMAD.MOV.U32 R13, RZ, RZ, RZ ;  /* 0x000000ffff0d7224 */ /* 0x000fce00078e00ff */
[----:B------:R-:W-:-:S07]  /*7120*/  LEPC R20, `(.L_x_118) ;  /* 0x000000001014794e */ /* 0x000fce0000000000 */
[----:B0-----:R-:W-:Y:S05]  /*7130*/  CALL.ABS.NOINC R14 ;  /* 0x000000000e007343 */ /* 0x001fea0003c00000 */
.L_x_118:
        /* <DEDUP_REMOVED lines=19> */
.L_x_119:
[----:B------:R-:W0:Y:S02]  /*7270*/  LDC R0, c[0x0][0x28c] ;  /* 0x0000a300ff007b82 */ /* 0x000e240000000800 */
[----:B0-----:R-:W-:-:S13]  /*7280*/  ISETP.GE.AND P0, PT, R0, 0x1, PT ;  /* 0x000000010000780c */ /* 0x001fda0003f06270 */
[----:B------:R-:W-:Y:S05]  /*7290*/  @!P0 BRA `(.L_x_117) ;  /* 0x0000000000d08947 */ /* 0x000fea0003800000 */
[----:B------:R-:W-:Y:S02]  /*72a0*/  IMAD.SHL.U32 R30, R30, 0x40, RZ ;  /* 0x000000401e1e7824 */ /* 0x000fe400078e00ff */
[----:B------:R-:W-:Y:S02]  /*72b0*/  IMAD.SHL.U32 R31, R31, 0x80, RZ ;  /* 0x000000801f1f7824 */ /* 0x000fe400078e00ff */
[----:B------:R-:W-:Y:S02]  /*72c0*/  IMAD.MOV.U32 R8, RZ, RZ, RZ ;  /* 0x000000ffff087224 */ /* 0x000fe400078e00ff */
[----:B------:R-:W-:Y:S02]  /*72d0*/  IMAD.MOV.U32 R0, RZ, RZ, R23 ;  /* 0x000000ffff007224 */ /* 0x000fe400078e0017 */
[----:B------:R-:W-:Y:S02]  /*72e0*/  IMAD.MOV.U32 R3, RZ, RZ, R27 ;  /* 0x000000ffff037224 */ /* 0x000fe400078e001b */
[----:B------:R-:W-:-:S07]  /*72f0*/  IMAD.MOV.U32 R5, RZ, RZ, R28 ;  /* 0x000000ffff057224 */ /* 0x000fce00078e001c */
.L_x_123:
[----:B------:R-:W-:Y:S01]  /*7300*/  IMAD R7, R5, 0x8, R22 ;  /* 0x0000000805077824 */ /* 0x000fe200078e0216 */
[----:B------:R-:W-:Y:S02]  /*7310*/  SHF.L.U32 R4, R3, 0x1f, RZ ;  /* 0x0000001f03047819 */ /* 0x000fe400000006ff */
[----:B------:R-:W-:Y:S02]  /*7320*/  LOP3.LUT P1, RZ, R18, 0x7f, RZ, 0xc0, !PT ;  /* 0x0000007f12ff7812 */ /* 0x000fe4000782c0ff */
[----:B------:R-:W0:Y:S11]  /*7330*/  SYNCS.PHASECHK.TRANS64.TRYWAIT P0, [R7+URZ+0x48], R4 ;  /* 0x00004804070075a7 */ /* 0x000e36000800017f */
[----:B------:R-:W1:Y:S01]  /*7340*/  @!P1 LDC R6, c[0x0][0x500] ;  /* 0x00014000ff069b82 */ /* 0x000e620000000800 */
[----:B0-----:R-:W-:Y:S05]  /*7350*/  @!P0 BRA `(.L_x_120) ;  /* 0x0000001000588947 */ /* 0x001fea0003800000 */
.L_x_147:
[----:B------:R-:W-:Y:S02]  /*7360*/  LOP3.LUT P0, RZ, R18, 0x7f, RZ, 0xc0, !PT ;  /* 0x0000007f12ff7812 */ /* 0x000fe4000780c0ff */
[----:B0-----:R-:W-:-:S11]  /*7370*/  PRMT R4, R26, 0x9910, RZ ;  /* 0x000099101a047816 */ /* 0x001fd600000000ff */
[----:B-1----:R0:W-:Y:S01]  /*7380*/  @!P0 SYNCS.ARRIVE.TRANS64 RZ, [R7+URZ], R6 ;  /* 0x0000000607ff89a7 */ /* 0x0021e2000800003f */
[----:B------:R-:W-:-:S13]  /*7390*/  ISETP.NE.AND P0, PT, R4, 0x2, PT ;  /* 0x000000020400780c */ /* 0x000fda0003f05270 */
[----:B0-----:R-:W-:Y:S05]  /*73a0*/  @P0 BRA `(.L_x_121) ;  /* 0x0000000000040947 */ /* 0x001fea0003800000 */
[----:B------:R-:W-:Y:S01]  /*73b0*/  BPT.TRAP 0x1 ;  /* 0x000000040000795c */ /* 0x000fe20000300000 */
.L_x_121:
[----:B------:R-:W-:-:S13]  /*73c0*/  ISETP.NE.AND P0, PT, R32, RZ, PT ;  /* 0x000000ff2000720c */ /* 0x000fda0003f05270 */
[----:B------:R-:W-:Y:S05]  /*73d0*/  @P0 BRA `(.L_x_122) ;  /* 0x0000000000040947 */ /* 0x000fea0003800000 */
[----:B------:R-:W-:Y:S01]  /*73e0*/  BPT.TRAP 0x1 ;  /* 0x000000040000795c */ /* 0x000fe20000300000 */
.L_x_122:
[--C-:B------:R-:W-:Y:S01]  /*73f0*/  IMAD R4, R5, 0x4000, R22.reuse ;  /* 0x0000400005047824 */ /* 0x100fe200078e0216 */
[----:B------:R-:W-:Y:S01]  /*7400*/  R2UR UR17, R7 ;  /* 0x00000000071172ca */ /* 0x000fe200000e0000 */
[----:B------:R-:W-:Y:S01]  /*7410*/  IMAD R6, R5, 0x2000, R22 ;  /* 0x0000200005067824 */ /* 0x000fe200078e0216 */
[----:B------:R-:W-:Y:S01]  /*7420*/  R2UR UR19, R8 ;  /* 0x00000000081372ca */ /* 0x000fe200000e0000 */
[----:B------:R-:W-:Y:S01]  /*7430*/  VIADD R0, R0, 0xffffffff ;  /* 0xffffffff00007836 */ /* 0x000fe20000000000 */
[----:B------:R-:W-:Y:S01]  /*7440*/  R2UR UR16, R4 ;  /* 0x00000000041072ca */ /* 0x000fe200000e0000 */
[----:B------:R-:W-:Y:S01]  /*7450*/  UIADD3 UR4, UP0, UR36, 0xf0, URZ ;  /* 0x000000f024047890 */ /* 0x000fe2000ff1e03f */
[----:B------:R-:W-:Y:S01]  /*7460*/  R2UR UR8, R6 ;  /* 0x00000000060872ca */ /* 0x000fe200000e0000 */
[----:B------:R-:W-:Y:S01]  /*7470*/  UIADD3 UR14, UP1, UR36, 0x1f0, URZ ;  /* 0x000001f0240e7890 */ /* 0x000fe2000ff3e03f */
[----:B------:R-:W-:Y:S01]  /*7480*/  R2UR UR20, R29 ;  /* 0x000000001d1472ca */ /* 0x000fe200000e0000 */
[----:B------:R-:W-:Y:S01]  /*7490*/  UIADD3.X UR5, URZ, UR37, URZ, UP0, !UPT ;  /* 0x000000253f057290 */ /* 0x000fe200087fe43f */
[----:B------:R-:W-:Y:S01]  /*74a0*/  R2UR UR18, R31 ;  /* 0x000000001f1272ca */ /* 0x000fe200000e0000 */
[----:B------:R-:W-:Y:S01]  /*74b0*/  VIADD R5, R5, 0x1 ;  /* 0x0000000105057836 */ /* 0x000fe20000000000 */
[----:B------:R-:W-:Y:S01]  /*74c0*/  R2UR UR11, R30 ;  /* 0x000000001e0b72ca */ /* 0x000fe200000e0000 */
[----:B------:R-:W-:Y:S01]  /*74d0*/  UIADD3.X UR15, URZ, UR37, URZ, UP1, !UPT ;  /* 0x000000253f0f7290 */ /* 0x000fe20008ffe43f */
[----:B------:R-:W-:Y:S01]  /*74e0*/  ISETP.GT.AND P1, PT, R0, 0x1, PT ;  /* 0x000000010000780c */ /* 0x000fe20003f24270 */
[----:B------:R-:W-:Y:S01]  /*74f0*/  UMOV UR6, 0x0 ;  /* 0x0000000000067882 */ /* 0x000fe20000000000 */
[----:B------:R-:W-:Y:S01]  /*7500*/  ISETP.NE.AND P0, PT, R5, 0x9, PT ;  /* 0x000000090500780c */ /* 0x000fe20003f05270 */
[----:B------:R-:W-:Y:S01]  /*7510*/  UIADD3 UR16, UR16, 0x800, URZ ;  /* 0x0000080010107890 */ /* 0x000fe2000fffe03f */
[----:B------:R-:W-:Y:S01]  /*7520*/  VIADD R8, R8, 0x80 ;  /* 0x0000008008087836 */ /* 0x000fe20000000000 */
[----:B------:R-:W-:Y:S01]  /*7530*/  UIADD3 UR8, UR8, 0x24800, URZ ;  /* 0x0002480008087890 */ /* 0x000fe2000fffe03f */
[----:B------:R-:W-:Y:S01]  /*7540*/  SEL R4, RZ, 0x1, P0 ;  /* 0x00000001ff047807 */ /* 0x000fe20000000000 */
[----:B------:R-:W-:Y:S01]  /*7550*/  UMOV UR7, 0x10000000 ;  /* 0x1000000000077882 */ /* 0x000fe20000000000 */
[----:B------:R-:W-:Y:S01]  /*7560*/  UMOV UR9, UR17 ;  /* 0x0000001100097c82 */ /* 0x000fe20008000000 */
[----:B------:R-:W-:Y:S01]  /*7570*/  UMOV UR10, UR19 ;  /* 0x00000013000a7c82 */ /* 0x000fe20008000000 */
[----:B------:R-:W-:Y:S01]  /*7580*/  UMOV UR12, UR20 ;  /* 0x00000014000c7c82 */ /* 0x000fe20008000000 */
[----:B------:R-:W-:Y:S01]  /*7590*/  LOP3.LUT R3, R3, R4, RZ, 0x3c, !PT ;  /* 0x0000000403037212 */ /* 0x000fe200078e3cff */
[----:B------:R0:W-:Y:S01]  /*75a0*/  UTMALDG.3D [UR16], [UR4], desc[UR6] ;  /* 0x00000610040075b4 */ /* 0x0001e20008011000 */
[----:B------:R-:W-:Y:S01]  /*75b0*/  SEL R5, R5, RZ, P0 ;  /* 0x000000ff05057207 */ /* 0x000fe20000000000 */
[----:B------:R0:W-:Y:S02]  /*75c0*/  UTMALDG.3D [UR8], [UR14], desc[UR6] ;  /* 0x000006080e0075b4 */ /* 0x0001e40008011000 */
[----:B0-----:R-:W-:Y:S05]  /*75d0*/  @P1 BRA `(.L_x_123) ;  /* 0xfffffffc00481947 */ /* 0x001fea000383ffff */
.L_x_117:
[----:B------:R-:W-:Y:S05]  /*75e0*/  BSYNC B6 ;  /* 0x0000000000067941 */ /* 0x000fea0003800000 */
.L_x_116:
[----:B------:R-:W-:Y:S01]  /*75f0*/  LOP3.LUT P1, RZ, R24, 0xff, RZ, 0xc0, !PT ;  /* 0x000000ff18ff7812 */ /* 0x000fe2000782c0ff */
[----:B------:R-:W-:Y:S01]  /*7600*/  IMAD.IADD R3, R25, 0x1, R28 ;  /* 0x0000000119037824 */ /* 0x000fe200078e021c */
[----:B------:R-:W-:Y:S01]  /*7610*/  IADD3 R16, P2, R16, UR38, RZ ;  /* 0x0000002610107c10 */ /* 0x000fe2000ff5e0ff */
[----:B------:R-:W-:Y:S01]  /*7620*/  ULDC.64 UR4, c[0x0][0x650] ;  /* 0x0001940000047ab9 */ /* 0x000fe20000000a00 */
[----:B------:R-:W-:Y:S01]  /*7630*/  BSSY B0, `(.L_x_124) ;  /* 0x000006a000007945 */ /* 0x000fe20003800000 */
[----:B------:R-:W-:Y:S01]  /*7640*/  IMAD.MOV.U32 R31, RZ, RZ, -0x1 ;  /* 0xffffffffff1f7424 */ /* 0x000fe200078e00ff */
[----:B------:R-:W-:Y:S01]  /*7650*/  ISETP.GT.U32.AND P0, PT, R3, 0x8, PT ;  /* 0x000000080300780c */ /* 0x000fe20003f04070 */
[----:B------:R-:W-:Y:S01]  /*7660*/  IMAD.MOV.U32 R30, RZ, RZ, -0x1 ;  /* 0xffffffffff1e7424 */ /* 0x000fe200078e00ff */
[----:B------:R-:W-:Y:S01]  /*7670*/  IADD3.X R17, R17, UR43, RZ, P2, !PT ;  /* 0x0000002b11117c10 */ /* 0x000fe200097fe4ff */
[----:B------:R-:W-:Y:S01]  /*7680*/  IMAD.MOV.U32 R29, RZ, RZ, -0x1 ;  /* 0xffffffffff1d7424 */ /* 0x000fe200078e00ff */
[----:B------:R-:W-:-:S02]  /*7690*/  ISETP.LT.U32.AND P0, PT, R25, 0x9, P0 ;  /* 0x000000091900780c */ /* 0x000fc40000701070 */
[----:B------:R-:W-:Y:S01]  /*76a0*/  PRMT R24, RZ, 0x7610, R24 ;  /* 0x00007610ff187816 */ /* 0x000fe20000000018 */
[----:B------:R-:W0:Y:S01]  /*76b0*/  @P1 S2R R5, SR_CgaCtaId ;  /* 0x0000000000051919 */ /* 0x000e220000008800 */
[----:B------:R-:W-:-:S04]  /*76c0*/  @P1 MOV R0, 0x400 ;  /* 0x0000040000001802 */ /* 0x000fc80000000f00 */
[----:B0-----:R-:W-:Y:S01]  /*76d0*/  @P1 LEA R0, R5, R0, 0x18 ;  /* 0x0000000005001211 */ /* 0x001fe200078ec0ff */
[----:B------:R-:W-:-:S03]  /*76e0*/  IMAD.WIDE.U32 R4, R3, 0x38e38e39, RZ ;  /* 0x38e38e3903047825 */ /* 0x000fc600078e00ff */
[----:B------:R0:W-:Y:S01]  /*76f0*/  @P1 SYNCS.ARRIVE.TRANS64.A1T0 RZ, [R0+URZ+0xa8], RZ ;  /* 0x0000a8ff00ff19a7 */ /* 0x0001e2000810003f */
[----:B------:R-:W-:Y:S02]  /*7700*/  ISETP.GE.U32.AND P1, PT, R25, 0x9, PT ;  /* 0x000000091900780c */ /* 0x000fe40003f26070 */
[----:B------:R-:W-:Y:S02]  /*7710*/  SHF.R.U32.HI R4, RZ, 0x1, R5 ;  /* 0x00000001ff047819 */ /* 0x000fe40000011605 */
[----:B0-----:R-:W-:-:S03]  /*7720*/  SEL R0, RZ, 0x1, !P0 ;  /* 0x00000001ff007807 */ /* 0x001fc60004000000 */
[----:B------:R-:W-:Y:S01]  /*7730*/  IMAD R28, R4, -0x9, R3 ;  /* 0xfffffff7041c7824 */ /* 0x000fe200078e0203 */
[----:B------:R-:W-:Y:S02]  /*7740*/  ISETP.GE.U32.AND P0, PT, R16, UR4, PT ;  /* 0x0000000410007c0c */ /* 0x000fe4000bf06070 */
[----:B------:R-:W-:Y:S02]  /*7750*/  LOP3.LUT R27, R27, R0, RZ, 0x3c, !PT ;  /* 0x000000001b1b7212 */ /* 0x000fe400078e3cff */
[----:B------:R-:W-:Y:S02]  /*7760*/  ISETP.GE.U32.AND.EX P0, PT, R17, UR5, PT, P0 ;  /* 0x0000000511007c0c */ /* 0x000fe4000bf06100 */
[----:B------:R-:W-:Y:S02]  /*7770*/  @P1 LOP3.LUT R27, R27, 0x1, R4, 0x78, !PT ;  /* 0x000000011b1b1812 */ /* 0x000fe400078e7804 */
[----:B------:R-:W-:-:S09]  /*7780*/  PRMT R0, RZ, 0x7610, R0 ;  /* 0x00007610ff007816 */ /* 0x000fd20000000000 */
[----:B------:R-:W-:Y:S05]  /*7790*/  @P0 BRA `(.L_x_125) ;  /* 0x00000004004c0947 */ /* 0x000fea0003800000 */
[----:B------:R-:W-:Y:S01]  /*77a0*/  ULDC.64 UR4, c[0x0][0x628] ;  /* 0x00018a0000047ab9 */ /* 0x000fe20000000a00 */
[----:B------:R-:W0:Y:S01]  /*77b0*/  S2R R10, SR_CTAID.X ;  /* 0x00000000000a7919 */ /* 0x000e220000002500 */
[----:B------:R-:W-:Y:S01]  /*77c0*/  ISETP.NE.U32.AND P0, PT, RZ, UR4, PT ;  /* 0x00000004ff007c0c */ /* 0x000fe2000bf05070 */
[----:B------:R-:W-:Y:S01]  /*77d0*/  ULDC UR7, c[0x0][0x630] ;  /* 0x00018c0000077ab9 */ /* 0x000fe20000000800 */
[----:B------:R-:W-:Y:S01]  /*77e0*/  IMAD.MOV.U32 R4, RZ, RZ, R16 ;  /* 0x000000ffff047224 */ /* 0x000fe200078e0010 */
[----:B------:R-:W1:Y:S01]  /*77f0*/  S2R R0, SR_CTAID.Y ;  /* 0x0000000000007919 */ /* 0x000e620000002600 */
[----:B------:R-:W-:Y:S01]  /*7800*/  ISETP.NE.AND.EX P0, PT, RZ, UR5, PT, P0 ;  /* 0x00000005ff007c0c */ /* 0x000fe2000bf05300 */
[----:B------:R-:W-:-:S12]  /*7810*/  IMAD.MOV.U32 R5, RZ, RZ, R17 ;  /* 0x000000ffff057224 */ /* 0x000fd800078e0011 */
[----:B------:R-:W-:Y:S05]  /*7820*/  @!P0 BRA `(.L_x_126) ;  /* 0x0000000000288947 */ /* 0x000fea0003800000 */
[----:B------:R-:W-:Y:S02]  /*7830*/  ULDC UR6, c[0x0][0x634] ;  /* 0x00018d0000067ab9 */ /* 0x000fe40000000800 */
[----:B------:R-:W-:-:S05]  /*7840*/  IADD3 R9, P0, R16, UR6, RZ ;  /* 0x0000000610097c10 */ /* 0x000fca000ff1e0ff */
[----:B------:R-:W-:-:S04]  /*7850*/  IMAD.X R3, RZ, RZ, R17, P0 ;  /* 0x000000ffff037224 */ /* 0x000fc800000e0611 */
[----:B------:R-:W-:-:S04]  /*7860*/  IMAD.WIDE.U32 R6, R3, UR4, RZ ;  /* 0x0000000403067c25 */ /* 0x000fc8000f8e00ff */
[----:B------:R-:W-:-:S04]  /*7870*/  IMAD.WIDE.U32 R6, P0, R9, UR5, R6 ;  /* 0x0000000509067c25 */ /* 0x000fc8000f800006 */
[----:B------:R-:W-:-:S04]  /*7880*/  IMAD.WIDE.U32 R8, R9, UR4, RZ ;  /* 0x0000000409087c25 */ /* 0x000fc8000f8e00ff */
[----:B------:R-:W-:Y:S01]  /*7890*/  IMAD.X R5, RZ, RZ, RZ, P0 ;  /* 0x000000ffff057224 */ /* 0x000fe200000e06ff */
[----:B------:R-:W-:Y:S01]  /*78a0*/  IADD3 RZ, P0, R9, R6, RZ ;  /* 0x0000000609ff7210 */ /* 0x000fe20007f1e0ff */
[----:B------:R-:W-:-:S04]  /*78b0*/  IMAD.MOV.U32 R4, RZ, RZ, R7 ;  /* 0x000000ffff047224 */ /* 0x000fc800078e0007 */
[----:B------:R-:W-:-:S08]  /*78c0*/  IMAD.WIDE.U32.X R4, R3, UR5, R4, P0 ;  /* 0x0000000503047c25 */ /* 0x000fd000080e0404 */
.L_x_126:
[--C-:B------:R-:W-:Y:S01]  /*78d0*/  SHF.R.U64 R29, R4, UR7, R5.reuse ;  /* 0x00000007041d7c19 */ /* 0x100fe20008001205 */
[----:B------:R-:W-:Y:S01]  /*78e0*/  ULDC.64 UR4, c[0x0][0x620] ;  /* 0x0001880000047ab9 */ /* 0x000fe20000000a00 */
[----:B------:R-:W-:Y:S01]  /*78f0*/  SHF.R.U32.HI R3, RZ, UR7, R5 ;  /* 0x00000007ff037c19 */ /* 0x000fe20008011605 */
[----:B------:R-:W2:Y:S01]  /*7900*/  LDC R15, c[0x0][0x144] ;  /* 0x00005100ff0f7b82 */ /* 0x000ea20000000800 */
[----:B------:R-:W-:Y:S01]  /*7910*/  IADD3 R6, P0, RZ, -R29, RZ ;  /* 0x8000001dff067210 */ /* 0x000fe20007f1e0ff */
[----:B------:R-:W-:Y:S01]  /*7920*/  ULDC.64 UR8, c[0x0][0x640] ;  /* 0x0001900000087ab9 */ /* 0x000fe20000000a00 */
[----:B0-----:R-:W-:Y:S01]  /*7930*/  I2FP.F32.U32 R7, R10 ;  /* 0x0000000a00077245 */ /* 0x001fe20000201000 */
[----:B------:R-:W-:Y:S02]  /*7940*/  ULDC UR6, c[0x0][0x608] ;  /* 0x0001820000067ab9 */ /* 0x000fe40000000800 */
[----:B------:R-:W-:Y:S01]  /*7950*/  IMAD.X R3, RZ, RZ, ~R3, P0 ;  /* 0x000000ffff037224 */ /* 0x000fe200000e0e03 */
[----:B------:R-:W-:Y:S01]  /*7960*/  ISETP.NE.U32.AND P0, PT, RZ, UR8, PT ;  /* 0x00000008ff007c0c */ /* 0x000fe2000bf05070 */
[----:B------:R-:W-:Y:S01]  /*7970*/  IMAD.WIDE.U32 R4, R6, UR4, R16 ;  /* 0x0000000406047c25 */ /* 0x000fe2000f8e0010 */
[----:B------:R-:W0:Y:S02]  /*7980*/  LDC R9, c[0x0][0x148] ;  /* 0x00005200ff097b82 */ /* 0x000e240000000800 */
[----:B------:R-:W-:Y:S01]  /*7990*/  ISETP.NE.AND.EX P0, PT, RZ, UR9, PT, P0 ;  /* 0x00000009ff007c0c */ /* 0x000fe2000bf05300 */
[----:B------:R-:W-:Y:S01]  /*79a0*/  IMAD R3, R3, UR4, RZ ;  /* 0x0000000403037c24 */ /* 0x000fe2000f8e02ff */
[----:B------:R-:W-:-:S02]  /*79b0*/  ULDC UR4, c[0x0][0x150] ;  /* 0x0000540000047ab9 */ /* 0x000fc40000000800 */
[----:B------:R-:W-:Y:S01]  /*79c0*/  FMUL R7, R7, UR4 ;  /* 0x0000000407077c20 */ /* 0x000fe20008400000 */
[----:B------:R-:W-:Y:S01]  /*79d0*/  IMAD R3, R6, UR5, R3 ;  /* 0x0000000506037c24 */ /* 0x000fe2000f8e0203 */
[----:B------:R-:W-:Y:S01]  /*79e0*/  ULDC UR4, c[0x0][0x618] ;  /* 0x0001860000047ab9 */ /* 0x000fe20000000800 */
[----:B------:R-:W-:Y:S02]  /*79f0*/  ULDC UR5, c[0x0][0x154] ;  /* 0x0000550000057ab9 */ /* 0x000fe40000000800 */
[----:B------:R-:W-:Y:S01]  /*7a00*/  IMAD.IADD R5, R5, 0x1, R3 ;  /* 0x0000000105057824 */ /* 0x000fe200078e0203 */
[----:B------:R-:W3:Y:S04]  /*7a10*/  F2I.U32.TRUNC.NTZ R7, R7 ;  /* 0x0000000700077305 */ /* 0x000ee8000020f000 */
[----:B------:R-:W-:-:S02]  /*7a20*/  SHF.R.U64 R3, R4, UR4, R5 ;  /* 0x0000000404037c19 */ /* 0x000fc40008001205 */
[----:B-1----:R-:W-:-:S05]  /*7a30*/  I2FP.F32.U32 R4, R0 ;  /* 0x0000000000047245 */ /* 0x002fca0000201000 */
[----:B------:R-:W-:Y:S01]  /*7a40*/  FMUL R12, R4, UR5 ;  /* 0x00000005040c7c20 */ /* 0x000fe20008400000 */
[----:B------:R-:W-:Y:S01]  /*7a50*/  SHF.R.U32.HI R4, RZ, UR4, R5 ;  /* 0x00000004ff047c19 */ /* 0x000fe20008011605 */
[----:B------:R-:W-:Y:S01]  /*7a60*/  ULDC UR4, c[0x0][0x658] ;  /* 0x0001960000047ab9 */ /* 0x000fe20000000800 */
[----:B---3--:R-:W-:Y:S02]  /*7a70*/  IMAD.MOV R7, RZ, RZ, -R7 ;  /* 0x000000ffff077224 */ /* 0x008fe400078e0a07 */
[--C-:B------:R-:W-:Y:S01]  /*7a80*/  SHF.R.U64 R11, R3, UR6, R4.reuse ;  /* 0x00000006030b7c19 */ /* 0x100fe20008001204 */
[----:B------:R-:W1:Y:S01]  /*7a90*/  F2I.U32.TRUNC.NTZ R12, R12 ;  /* 0x0000000c000c7305 */ /* 0x000e62000020f000 */
[----:B------:R-:W-:Y:S01]  /*7aa0*/  SHF.R.U32.HI R4, RZ, UR6, R4 ;  /* 0x00000006ff047c19 */ /* 0x000fe20008011604 */
[----:B--2---:R-:W-:-:S03]  /*7ab0*/  IMAD R10, R15, R7, R10 ;  /* 0x000000070f0a7224 */ /* 0x004fc600078e020a */
[--C-:B------:R-:W-:Y:S02]  /*7ac0*/  SHF.R.U64 R8, R11, UR4, R4.reuse ;  /* 0x000000040b087c19 */ /* 0x100fe40008001204 */
[----:B------:R-:W-:-:S03]  /*7ad0*/  SHF.R.U32.HI R13, RZ, UR4, R4 ;  /* 0x00000004ff0d7c19 */ /* 0x000fc60008011604 */
[----:B------:R-:W-:Y:S02]  /*7ae0*/  IMAD.MOV.U32 R4, RZ, RZ, R8 ;  /* 0x000000ffff047224 */ /* 0x000fe400078e0008 */
[----:B------:R-:W-:Y:S01]  /*7af0*/  IMAD.MOV.U32 R5, RZ, RZ, R13 ;  /* 0x000000ffff057224 */ /* 0x000fe200078e000d */
[----:B01----:R-:W-:Y:S06]  /*7b00*/  @!P0 BRA `(.L_x_127) ;  /* 0x0000000000288947 */ /* 0x003fec0003800000 */
[----:B------:R-:W-:Y:S02]  /*7b10*/  ULDC UR4, c[0x0][0x64c] ;  /* 0x0001930000047ab9 */ /* 0x000fe40000000800 */
[----:B------:R-:W-:-:S05]  /*7b20*/  IADD3 R5, P0, R8, UR4, RZ ;  /* 0x0000000408057c10 */ /* 0x000fca000ff1e0ff */
[----:B------:R-:W-:-:S04]  /*7b30*/  IMAD.X R13, RZ, RZ, R13, P0 ;  /* 0x000000ffff0d7224 */ /* 0x000fc800000e060d */
[----:B------:R-:W-:-:S04]  /*7b40*/  IMAD.WIDE.U32 R6, R13, UR8, RZ ;  /* 0x000000080d067c25 */ /* 0x000fc8000f8e00ff */
[----:B------:R-:W-:-:S04]  /*7b50*/  IMAD.WIDE.U32 R6, P0, R5, UR9, R6 ;  /* 0x0000000905067c25 */ /* 0x000fc8000f800006 */
[----:B------:R-:W-:-:S04]  /*7b60*/  IMAD.WIDE.U32 R4, R5, UR8, RZ ;  /* 0x0000000805047c25 */ /* 0x000fc8000f8e00ff */
[----:B------:R-:W-:Y:S01]  /*7b70*/  IMAD.MOV.U32 R4, RZ, RZ, R7 ;  /* 0x000000ffff047224 */ /* 0x000fe200078e0007 */
[----:B------:R-:W-:Y:S01]  /*7b80*/  IADD3 RZ, P1, R5, R6, RZ ;  /* 0x0000000605ff7210 */ /* 0x000fe20007f3e0ff */
[----:B------:R-:W-:-:S04]  /*7b90*/  IMAD.X R5, RZ, RZ, RZ, P0 ;  /* 0x000000ffff057224 */ /* 0x000fc800000e06ff */
[----:B------:R-:W-:-:S08]  /*7ba0*/  IMAD.WIDE.U32.X R4, R13, UR9, R4, P1 ;  /* 0x000000090d047c25 */ /* 0x000fd000088e0404 */
.L_x_127:
[----:B------:R-:W-:Y:S01]  /*7bb0*/  ISETP.NE.AND P0, PT, R2, 0x1, PT ;  /* 0x000000010200780c */ /* 0x000fe20003f05270 */
[----:B------:R-:W-:Y:S01]  /*7bc0*/  ULDC UR4, c[0x0][0x648] ;  /* 0x0001920000047ab9 */ /* 0x000fe20000000800 */
[----:B------:R-:W-:Y:S01]  /*7bd0*/  LOP3.LUT R11, R11, UR42, RZ, 0xc0, !PT ;  /* 0x0000002a0b0b7c12 */ /* 0x000fe2000f8ec0ff */
[----:B------:R-:W-:Y:S01]  /*7be0*/  IMAD.MOV R12, RZ, RZ, -R12 ;  /* 0x000000ffff0c7224 */ /* 0x000fe200078e0a0c */
[----:B------:R-:W-:Y:S01]  /*7bf0*/  SHF.R.U64 R4, R4, UR4, R5 ;  /* 0x0000000404047c19 */ /* 0x000fe20008001205 */
[----:B------:R-:W-:Y:S01]  /*7c00*/  ULDC UR4, c[0x0][0x638] ;  /* 0x00018e0000047ab9 */ /* 0x000fe20000000800 */
[----:B------:R-:W-:Y:S01]  /*7c10*/  LOP3.LUT R31, R3, UR40, RZ, 0xc0, !PT ;  /* 0x00000028031f7c12 */ /* 0x000fe2000f8ec0ff */
[----:B------:R-:W-:Y:S02]  /*7c20*/  ULDC UR5, c[0x0][0x610] ;  /* 0x0001840000057ab9 */ /* 0x000fe40000000800 */
[----:B------:R-:W-:Y:S02]  /*7c30*/  IMAD.MOV R5, RZ, RZ, -R4 ;  /* 0x000000ffff057224 */ /* 0x000fe400078e0a04 */
[----:B------:R-:W-:-:S02]  /*7c40*/  IMAD R11, R4, UR41, R11 ;  /* 0x00000029040b7c24 */ /* 0x000fc4000f8e020b */
[----:B------:R-:W-:Y:S02]  /*7c50*/  @P0 IMAD R10, R9, R12, R0 ;  /* 0x0000000c090a0224 */ /* 0x000fe400078e0200 */
[----:B------:R-:W-:Y:S01]  /*7c60*/  IMAD R8, R5, UR4, R8 ;  /* 0x0000000405087c24 */ /* 0x000fe2000f8e0208 */
[----:B------:R-:W-:Y:S01]  /*7c70*/  ULDC UR4, c[0x0][0x600] ;  /* 0x0001800000047ab9 */ /* 0x000fe20000000800 */
[----:B------:R-:W-:Y:S02]  /*7c80*/  IMAD R10, R11, UR5, R10 ;  /* 0x000000050b0a7c24 */ /* 0x000fe4000f8e020a */
[----:B------:R-:W-:Y:S02]  /*7c90*/  IMAD R31, R8, UR4, R31 ;  /* 0x00000004081f7c24 */ /* 0x000fe4000f8e021f */
[----:B------:R-:W-:-:S03]  /*7ca0*/  IMAD.MOV.U32 R0, RZ, RZ, 0x1 ;  /* 0x00000001ff007424 */ /* 0x000fc600078e00ff */
[----:B------:R-:W-:Y:S02]  /*7cb0*/  SEL R30, R31, R10, !P0 ;  /* 0x0000000a1f1e7207 */ /* 0x000fe40004000000 */
[----:B------:R-:W-:-:S07]  /*7cc0*/  SEL R31, R10, R31, !P0 ;  /* 0x0000001f0a1f7207 */ /* 0x000fce0004000000 */
.L_x_125:
[----:B------:R-:W-:Y:S05]  /*7cd0*/  BSYNC B0 ;  /* 0x0000000000007941 */ /* 0x000fea0003800000 */
.L_x_124:
[----:B------:R-:W-:-:S13]  /*7ce0*/  LOP3.LUT P0, RZ, R0, 0xff, RZ, 0xc0, !PT ;  /* 0x000000ff00ff7812 */ /* 0x000fda000780c0ff */
[----:B------:R-:W-:Y:S05]  /*7cf0*/  @P0 BRA `(.L_x_128) ;  /* 0xfffffff000a40947 */ /* 0x000fea000383ffff */
[----:B------:R-:W-:Y:S05]  /*7d00*/  BSYNC B7 ;  /* 0x0000000000077941 */ /* 0x000fea0003800000 */
.L_x_114:
[----:B------:R-:W-:-:S03]  /*7d10*/  UMOV UR4, 0xffffffff ;  /* 0xffffffff00047882 */ /* 0x000fc60000000000 */
[----:B------:R-:W-:Y:S05]  /*7d20*/  BRA.DIV UR4, `(.L_x_129) ;  /* 0x0000000604f87947 */ /* 0x000fea000b800000 */
[----:B------:R-:W-:-:S13]  /*7d30*/  ELECT P6, URZ, PT ;  /* 0x00000000003f782f */ /* 0x000fda00038c0000 */
.L_x_150:
[----:B------:R-:W-:Y:S04]  /*7d40*/  BSSY B0, `(.L_x_130) ;  /* 0x0000058000007945 */ /* 0x000fe80003800000 */
[----:B------:R-:W-:Y:S05]  /*7d50*/  @!P6 BRA `(.L_x_131) ;  /* 0x000000040058e947 */ /* 0x000fea0003800000 */
[----:B------:R-:W-:-:S04]  /*7d60*/  LOP3.LUT R19, R19, 0x2, RZ, 0xfc, !PT ;  /* 0x0000000213137812 */ /* 0x000fc800078efcff */
[----:B------:R-:W-:-:S13]  /*7d70*/  ISETP.NE.AND P0, PT, R19, 0x3, PT ;  /* 0x000000031300780c */ /* 0x000fda0003f05270 */
[----:B------:R-:W-:Y:S05]  /*7d80*/  @!P0 BRA `(.L_x_132) ;  /* 0x0000000000048947 */ /* 0x000fea0003800000 */
[----:B------:R-:W-:Y:S01]  /*7d90*/  BPT.TRAP 0x1 ;  /* 0x000000040000795c */ /* 0x000fe20000300000 */
.L_x_132:
[----:B------:R-:W0:Y:S01]  /*7da0*/  S2R R3, SR_CgaCtaId ;  /* 0x0000000000037919 */ /* 0x000e220000008800 */
[----:B------:R-:W-:Y:S02]  /*7db0*/  MOV R0, 0x400 ;  /* 0x0000040000007802 */ /* 0x000fe40000000f00 */
[----:B------:R-:W-:Y:S02]  /*7dc0*/  SHF.L.U32 R2, R27, 0x1f, RZ ;  /* 0x0000001f1b027819 */ /* 0x000fe400000006ff */
[----:B0-----:R-:W-:-:S05]  /*7dd0*/  LEA R3, R3, R0, 0x18 ;  /* 0x0000000003037211 */ /* 0x001fca00078ec0ff */
[----:B------:R-:W-:-:S04]  /*7de0*/  VIADD R3, R3, 0x48 ;  /* 0x0000004803037836 */ /* 0x000fc80000000000 */
[C---:B------:R-:W-:Y:S02]  /*7df0*/  IMAD R5, R28.reuse, 0x8, R3 ;  /* 0x000000081c057824 */ /* 0x040fe400078e0203 */
[----:B------:R-:W-:Y:S02]  /*7e00*/  VIADD R28, R28, 0x1 ;  /* 0x000000011c1c7836 */ /* 0x000fe40000000000 */
[----:B------:R-:W0:Y:S03]  /*7e10*/  SYNCS.PHASECHK.TRANS64.TRYWAIT P0, [R5+URZ], R2 ;  /* 0x00000002050075a7 */ /* 0x000e26000800017f */
[----:B------:R-:W-:-:S04]  /*7e20*/  ISETP.NE.AND P1, PT, R28, 0x9, PT ;  /* 0x000000091c00780c */ /* 0x000fc80003f25270 */
[----:B------:R-:W-:Y:S02]  /*7e30*/  SEL R0, RZ, 0x1, P1 ;  /* 0x00000001ff007807 */ /* 0x000fe40000800000 */
[----:B------:R-:W-:Y:S02]  /*7e40*/  SEL R28, R28, RZ, P1 ;  /* 0x000000ff1c1c7207 */ /* 0x000fe40000800000 */
[----:B------:R-:W-:-:S03]  /*7e50*/  LOP3.LUT R27, R27, R0, RZ, 0x3c, !PT ;  /* 0x000000001b1b7212 */ /* 0x000fc600078e3cff */
[----:B------:R-:W-:Y:S01]  /*7e60*/  IMAD R7, R28, 0x8, R3 ;  /* 0x000000081c077824 */ /* 0x000fe200078e0203 */
[----:B------:R-:W-:Y:S01]  /*7e70*/  SHF.L.U32 R4, R27, 0x1f, RZ ;  /* 0x0000001f1b047819 */ /* 0x000fe200000006ff */
[----:B0-----:R-:W-:Y:S06]  /*7e80*/  @!P0 BRA `(.L_x_133) ;  /* 0x0000000400c08947 */ /* 0x001fec0003800000 */
.L_x_151:
[----:B------:R-:W1:Y:S01]  /*7e90*/  SYNCS.PHASECHK.TRANS64.TRYWAIT P0, [R7+URZ], R4 ;  /* 0x00000004070075a7 */ /* 0x000e62000800017f */
[----:B------:R-:W-:-:S05]  /*7ea0*/  VIADD R0, R28, 0x1 ;  /* 0x000000011c007836 */ /* 0x000fca0000000000 */
[----:B------:R-:W-:-:S04]  /*7eb0*/  ISETP.NE.AND P1, PT, R0, 0x9, PT ;  /* 0x000000090000780c */ /* 0x000fc80003f25270 */
[----:B0-----:R-:W-:Y:S02]  /*7ec0*/  SEL R2, RZ, 0x1, P1 ;  /* 0x00000001ff027807 */ /* 0x001fe40000800000 */
[----:B------:R-:W-:Y:S02]  /*7ed0*/  SEL R0, R0, RZ, P1 ;  /* 0x000000ff00007207 */ /* 0x000fe40000800000 */
[----:B------:R-:W-:-:S03]  /*7ee0*/  LOP3.LUT R27, R27, R2, RZ, 0x3c, !PT ;  /* 0x000000021b1b7212 */ /* 0x000fc600078e3cff */
[----:B------:R-:W-:Y:S01]  /*7ef0*/  IMAD R6, R0, 0x8, R3 ;  /* 0x0000000800067824 */ /* 0x000fe200078e0203 */
[----:B------:R-:W-:Y:S01]  /*7f00*/  SHF.L.U32 R5, R27, 0x1f, RZ ;  /* 0x0000001f1b057819 */ /* 0x000fe200000006ff */
[----:B-1----:R-:W-:Y:S06]  /*7f10*/  @!P0 BRA `(.L_x_134) ;  /* 0x0000000400b08947 */ /* 0x002fec0003800000 */
.L_x_152:
[----:B------:R-:W1:Y:S01]  /*7f20*/  SYNCS.PHASECHK.TRANS64.TRYWAIT P0, [R6+URZ], R5 ;  /* 0x00000005060075a7 */ /* 0x000e62000800017f */
[----:B------:R-:W-:-:S05]  /*7f30*/  VIADD R0, R0, 0x1 ;  /* 0x0000000100007836 */ /* 0x000fca0000000000 */
[----:B------:R-:W-:-:S04]  /*7f40*/  ISETP.NE.AND P1, PT, R0, 0x9, PT ;  /* 0x000000090000780c */ /* 0x000fc80003f25270 */
[----:B------:R-:W-:Y:S02]  /*7f50*/  SEL R2, RZ, 0x1, P1 ;  /* 0x00000001ff027807 */ /* 0x000fe40000800000 */
[----:B------:R-:W-:Y:S02]  /*7f60*/  SEL R0, R0, RZ, P1 ;  /* 0x000000ff00007207 */ /* 0x000fe40000800000 */
[----:B------:R-:W-:-:S03]  /*7f70*/  LOP3.LUT R27, R27, R2, RZ, 0x3c, !PT ;  /* 0x000000021b1b7212 */ /* 0x000fc600078e3cff */
[----:B0-----:R-:W-:Y:S01]  /*7f80*/  IMAD R7, R0, 0x8, R3 ;  /* 0x0000000800077824 */ /* 0x001fe200078e0203 */
[----:B------:R-:W-:Y:S01]  /*7f90*/  SHF.L.U32 R4, R27, 0x1f, RZ ;  /* 0x0000001f1b047819 */ /* 0x000fe200000006ff */
[----:B-1----:R-:W-:Y:S06]  /*7fa0*/  @!P0 BRA `(.L_x_135) ;  /* 0x0000000400a08947 */ /* 0x002fec0003800000 */
.L_x_153:
        /* <DEDUP_REMOVED lines=9> */
.L_x_154:
        /* <DEDUP_REMOVED lines=9> */
.L_x_155:
        /* <DEDUP_REMOVED lines=9> */
.L_x_156:
        /* <DEDUP_REMOVED lines=9> */
.L_x_157:
[----:B------:R-:W1:Y:S01]  /*81f0*/  SYNCS.PHASECHK.TRANS64.TRYWAIT P0, [R7+URZ], R4 ;  /* 0x00000004070075a7 */ /* 0x000e62000800017f */
[----:B------:R-:W-:-:S05]  /*8200*/  VIADD R0, R0, 0x1 ;  /* 0x0000000100007836 */ /* 0x000fca0000000000 */
[----:B------:R-:W-:-:S04]  /*8210*/  ISETP.NE.AND P1, PT, R0, 0x9, PT ;  /* 0x000000090000780c */ /* 0x000fc80003f25270 */
[----:B------:R-:W-:Y:S02]  /*8220*/  SEL R2, RZ, 0x1, P1 ;  /* 0x00000001ff027807 */ /* 0x000fe40000800000 */
[----:B------:R-:W-:Y:S02]  /*8230*/  SEL R0, R0, RZ, P1 ;  /* 0x000000ff00007207 */ /* 0x000fe40000800000 */
[----:B------:R-:W-:Y:S01]  /*8240*/  LOP3.LUT R2, R27, R2, RZ, 0x3c, !PT ;  /* 0x000000021b027212 */ /* 0x000fe200078e3cff */
[----:B-1----:R-:W-:Y:S06]  /*8250*/  @!P0 BRA `(.L_x_140) ;  /* 0x0000000400588947 */ /* 0x002fec0003800000 */
.L_x_158:
[----:B------:R-:W-:Y:S01]  /*8260*/  IMAD R3, R0, 0x8, R3 ;  /* 0x0000000800037824 */ /* 0x000fe200078e0203 */
[----:B------:R-:W-:-:S07]  /*8270*/  SHF.L.U32 R0, R2, 0x1f, RZ ;  /* 0x0000001f02007819 */ /* 0x000fce00000006ff */
.L_x_141:
[----:B--2---:R2:W3:Y:S02]  /*8280*/  SYNCS.PHASECHK.TRANS64.TRYWAIT P0, [R3+URZ], R0 ;  /* 0x00000000030075a7 */ /* 0x0044e4000800017f */
[----:B---3--:R-:W-:Y:S05]  /*8290*/  @!P0 NANOSLEEP.SYNCS 0x989680 ;  /* 0x009896800000895d */ /* 0x008fea0003900000 */
[----:B------:R-:W3:Y:S02]  /*82a0*/  @!P0 SYNCS.PHASECHK.TRANS64 P0, [R3+URZ], R0 ;  /* 0x00000000030085a7 */ /* 0x000ee4000800007f */
[----:B---3--:R-:W-:Y:S05]  /*82b0*/  @!P0 BRA `(.L_x_141) ;  /* 0xfffffffc00f08947 */ /* 0x008fea000383ffff */
.L_x_131:
[----:B------:R-:W-:Y:S05]  /*82c0*/  BSYNC B0 ;  /* 0x0000000000007941 */ /* 0x000fea0003800000 */
.L_x_130:
[----:B------:R-:W-:Y:S05]  /*82d0*/  EXIT ;  /* 0x000000000000794d */ /* 0x000fea0003800000 */
.L_x_17:
[----:B------:R-:W-:Y:S02]  /*82e0*/  IMAD.MOV.U32 R12, RZ, RZ, RZ ;  /* 0x000000ffff0c7224 */ /* 0x000fe400078e00ff */
[----:B------:R-:W-:Y:S02]  /*82f0*/  IMAD.MOV.U32 R11, RZ, RZ, 0x1f ;  /* 0x0000001fff0b7424 */ /* 0x000fe400078e00ff */
[----:B------:R-:W-:-:S07]  /*8300*/  IMAD.MOV.U32 R15, RZ, RZ, -0x1 ;  /* 0xffffffffff0f7424 */ /* 0x000fce00078e00ff */
[----:B012--5:R-:W-:Y:S05]  /*8310*/  WARPSYNC.COLLECTIVE R15, `(.L_x_142) ;  /* 0x000000000f087348 */ /* 0x027fea0003c00000 */
[----:B------:R3:W4:Y:S02]  /*8320*/  SHFL.IDX P6, R14, R13, R12, R11 ;  /* 0x0000000c0d0e7389 */ /* 0x00072400000c000b */
[----:B012345:R-:W-:Y:S01]  /*8330*/  ENDCOLLECTIVE ;  /* 0x000000000000791b */ /* 0x03ffe20003800000 */
.L_x_142:
[----:B------:R-:W-:Y:S05]  /*8340*/  BRA `(.L_x_143) ;  /* 0xffffff90002c7947 */ /* 0x000fea000383ffff */
.L_x_21:
[----:B-1----:R1:W3:Y:S02]  /*8350*/  SYNCS.PHASECHK.TRANS64.TRYWAIT P1, [R4+URZ], R3 ;  /* 0x00000003040075a7 */ /* 0x0022e4000802017f */
[----:B---3--:R-:W-:Y:S05]  /*8360*/  @!P1 NANOSLEEP.SYNCS 0x989680 ;  /* 0x009896800000995d */ /* 0x008fea0003900000 */
[----:B------:R-:W3:Y:S02]  /*8370*/  @!P1 SYNCS.PHASECHK.TRANS64 P1, [R4+URZ], R3 ;  /* 0x00000003040095a7 */ /* 0x000ee4000802007f */
[----:B---3--:R-:W-:Y:S05]  /*8380*/  @!P1 BRA `(.L_x_21) ;  /* 0xfffffffc00f09947 */ /* 0x008fea000383ffff */
[----:B------:R-:W-:Y:S05]  /*8390*/  BRA `(.L_x_20) ;  /* 0xffffff9000587947 */ /* 0x000fea000383ffff */
.L_x_26:
[----:B0-----:R0:W1:Y:S02]  /*83a0*/  SYNCS.PHASECHK.TRANS64.TRYWAIT P1, [R7+URZ], R76 ;  /* 0x0000004c070075a7 */ /* 0x001064000802017f */
[----:B-1----:R-:W-:Y:S05]  /*83b0*/  @!P1 NANOSLEEP.SYNCS 0x989680 ;  /* 0x009896800000995d */ /* 0x002fea0003900000 */
[----:B------:R-:W1:Y:S02]  /*83c0*/  @!P1 SYNCS.PHASECHK.TRANS64 P1, [R7+URZ], R76 ;  /* 0x0000004c070095a7 */ /* 0x000e64000802007f */
[----:B-1----:R-:W-:Y:S05]  /*83d0*/  @!P1 BRA `(.L_x_26) ;  /* 0xfffffffc00f09947 */ /* 0x002fea000383ffff */
[----:B------:R-:W-:Y:S05]  /*83e0*/  BRA `(.L_x_25) ;  /* 0xffffff9c00347947 */ /* 0x000fea000383ffff */
.L_x_34:
[----:B0-----:R0:W1:Y:S02]  /*83f0*/  SYNCS.PHASECHK.TRANS64.TRYWAIT P1, [R23+URZ], R76 ;  /* 0x0000004c170075a7 */ /* 0x001064000802017f */
[----:B-1----:R-:W-:Y:S05]  /*8400*/  @!P1 NANOSLEEP.SYNCS 0x989680 ;  /* 0x009896800000995d */ /* 0x002fea0003900000 */
[----:B------:R-:W1:Y:S02]  /*8410*/  @!P1 SYNCS.PHASECHK.TRANS64 P1, [R23+URZ], R76 ;  /* 0x0000004c170095a7 */ /* 0x000e64000802007f */
[----:B-1----:R-:W-:Y:S05]  /*8420*/  @!P1 BRA `(.L_x_34) ;  /* 0xfffffffc00f09947 */ /* 0x002fea000383ffff */
[----:B------:R-:W-:Y:S05]  /*8430*/  BRA `(.L_x_33) ;  /* 0xffffffa400fc7947 */ /* 0x000fea000383ffff */
.L_x_115:
[----:B------:R-:W-:Y:S01]  /*8440*/  BSSY B0, `(.L_x_144) ;  /* 0x0000006000007945 */ /* 0x000fe20003800000 */
[----:B------:R-:W-:-:S07]  /*8450*/  IMAD.MOV.U32 R15, RZ, RZ, -0x1 ;  /* 0xffffffffff0f7424 */ /* 0x000fce00078e00ff */
[----:B------:R-:W-:Y:S05]  /*8460*/  WARPSYNC.COLLECTIVE R15, `(.L_x_145) ;  /* 0x000000000f0c7348 */ /* 0x000fea0003c00000 */
[----:B------:R-:W-:Y:S02]  /*8470*/  ELECT P6, UR62, PT ;  /* 0x00000000003e782f */ /* 0x000fe400038c0000 */
[----:B------:R-:W-:Y:S01]  /*8480*/  MOV R14, UR62 ;  /* 0x0000003e000e7c02 */ /* 0x000fe20008000f00 */
[----:B------:R-:W-:Y:S10]  /*8490*/  ENDCOLLECTIVE ;  /* 0x000000000000791b */ /* 0x000ff40003800000 */
.L_x_145:
[----:B------:R-:W-:Y:S05]  /*84a0*/  BSYNC B0 ;  /* 0x0000000000007941 */ /* 0x000fea0003800000 */
.L_x_144:
[----:B------:R-:W-:Y:S05]  /*84b0*/  BRA `(.L_x_146) ;  /* 0xffffffe800c07947 */ /* 0x000fea000383ffff */
.L_x_120:
[----:B0-----:R0:W2:Y:S02]  /*84c0*/  SYNCS.PHASECHK.TRANS64.TRYWAIT P0, [R7+URZ+0x48], R4 ;  /* 0x00004804070075a7 */ /* 0x0010a4000800017f */
[----:B--2---:R-:W-:Y:S05]  /*84d0*/  @!P0 NANOSLEEP.SYNCS 0x989680 ;  /* 0x009896800000895d */ /* 0x004fea0003900000 */
[----:B------:R-:W2:Y:S02]  /*84e0*/  @!P0 SYNCS.PHASECHK.TRANS64 P0, [R7+URZ+0x48], R4 ;  /* 0x00004804070085a7 */ /* 0x000ea4000800007f */
[----:B--2---:R-:W-:Y:S05]  /*84f0*/  @!P0 BRA `(.L_x_120) ;  /* 0xfffffffc00f08947 */ /* 0x004fea000383ffff */
[----:B------:R-:W-:Y:S05]  /*8500*/  BRA `(.L_x_147) ;  /* 0xffffffec00947947 */ /* 0x000fea000383ffff */
.L_x_129:
[----:B------:R-:W-:Y:S01]  /*8510*/  BSSY B0, `(.L_x_148) ;  /* 0x0000006000007945 */ /* 0x000fe20003800000 */
[----:B------:R-:W-:-:S07]  /*8520*/  IMAD.MOV.U32 R15, RZ, RZ, -0x1 ;  /* 0xffffffffff0f7424 */ /* 0x000fce00078e00ff */
[----:B------:R-:W-:Y:S05]  /*8530*/  WARPSYNC.COLLECTIVE R15, `(.L_x_149) ;  /* 0x000000000f0c7348 */ /* 0x000fea0003c00000 */
[----:B------:R-:W-:Y:S02]  /*8540*/  ELECT P6, UR62, PT ;  /* 0x00000000003e782f */ /* 0x000fe400038c0000 */
[----:B------:R-:W-:Y:S01]  /*8550*/  MOV R14, UR62 ;  /* 0x0000003e000e7c02 */ /* 0x000fe20008000f00 */
[----:B------:R-:W-:Y:S10]  /*8560*/  ENDCOLLECTIVE ;  /* 0x000000000000791b */ /* 0x000ff40003800000 */
.L_x_149:
[----:B------:R-:W-:Y:S05]  /*8570*/  BSYNC B0 ;  /* 0x0000000000007941 */ /* 0x000fea0003800000 */
.L_x_148:
[----:B------:R-:W-:Y:S05]  /*8580*/  BRA `(.L_x_150) ;  /* 0xfffffff400ec7947 */ /* 0x000fea000383ffff */
.L_x_133:
[----:B0-----:R0:W1:Y:S02]  /*8590*/  SYNCS.PHASECHK.TRANS64.TRYWAIT P0, [R5+URZ], R2 ;  /* 0x00000002050075a7 */ /* 0x001064000800017f */
[----:B-1----:R-:W-:Y:S05]  /*85a0*/  @!P0 NANOSLEEP.SYNCS 0x989680 ;  /* 0x009896800000895d */ /* 0x002fea0003900000 */
[----:B------:R-:W1:Y:S02]  /*85b0*/  @!P0 SYNCS.PHASECHK.TRANS64 P0, [R5+URZ], R2 ;  /* 0x00000002050085a7 */ /* 0x000e64000800007f */
[----:B-1----:R-:W-:Y:S05]  /*85c0*/  @!P0 BRA `(.L_x_133) ;  /* 0xfffffffc00f08947 */ /* 0x002fea000383ffff */
[----:B------:R-:W-:Y:S05]  /*85d0*/  BRA `(.L_x_151) ;  /* 0xfffffff8002c7947 */ /* 0x000fea000383ffff */
.L_x_134:
[----:B0-----:R0:W1:Y:S02]  /*85e0*/  SYNCS.PHASECHK.TRANS64.TRYWAIT P0, [R7+URZ], R4 ;  /* 0x00000004070075a7 */ /* 0x001064000800017f */
[----:B-1----:R-:W-:Y:S05]  /*85f0*/  @!P0 NANOSLEEP.SYNCS 0x989680 ;  /* 0x009896800000895d */ /* 0x002fea0003900000 */
[----:B------:R-:W1:Y:S02]  /*8600*/  @!P0 SYNCS.PHASECHK.TRANS64 P0, [R7+URZ], R4 ;  /* 0x00000004070085a7 */ /* 0x000e64000800007f */
[----:B-1----:R-:W-:Y:S05]  /*8610*/  @!P0 BRA `(.L_x_134) ;  /* 0xfffffffc00f08947 */ /* 0x002fea000383ffff */
[----:B------:R-:W-:Y:S05]  /*8620*/  BRA `(.L_x_152) ;  /* 0xfffffff8003c7947 */ /* 0x000fea000383ffff */
.L_x_135:
[----:B0-----:R0:W1:Y:S02]  /*8630*/  SYNCS.PHASECHK.TRANS64.TRYWAIT P0, [R6+URZ], R5 ;  /* 0x00000005060075a7 */ /* 0x001064000800017f */
[----:B-1----:R-:W-:Y:S05]  /*8640*/  @!P0 NANOSLEEP.SYNCS 0x989680 ;  /* 0x009896800000895d */ /* 0x002fea0003900000 */
[----:B------:R-:W1:Y:S02]  /*8650*/  @!P0 SYNCS.PHASECHK.TRANS64 P0, [R6+URZ], R5 ;  /* 0x00000005060085a7 */ /* 0x000e64000800007f */
[----:B-1----:R-:W-:Y:S05]  /*8660*/  @!P0 BRA `(.L_x_135) ;  /* 0xfffffffc00f08947 */ /* 0x002fea000383ffff */
[----:B------:R-:W-:Y:S05]  /*8670*/  BRA `(.L_x_153) ;  /* 0xfffffff8004c7947 */ /* 0x000fea000383ffff */
.L_x_136:
[----:B0-----:R0:W1:Y:S02]  /*8680*/  SYNCS.PHASECHK.TRANS64.TRYWAIT P0, [R7+URZ], R4 ;  /* 0x00000004070075a7 */ /* 0x001064000800017f */
[----:B-1----:R-:W-:Y:S05]  /*8690*/  @!P0 NANOSLEEP.SYNCS 0x989680 ;  /* 0x009896800000895d */ /* 0x002fea0003900000 */
[----:B------:R-:W1:Y:S02]  /*86a0*/  @!P0 SYNCS.PHASECHK.TRANS64 P0, [R7+URZ], R4 ;  /* 0x00000004070085a7 */ /* 0x000e64000800007f */
[----:B-1----:R-:W-:Y:S05]  /*86b0*/  @!P0 BRA `(.L_x_136) ;  /* 0xfffffffc00f08947 */ /* 0x002fea000383ffff */
[----:B------:R-:W-:Y:S05]  /*86c0*/  BRA `(.L_x_154) ;  /* 0xfffffff8005c7947 */ /* 0x000fea000383ffff */
.L_x_137:
[----:B0-----:R0:W1:Y:S02]  /*86d0*/  SYNCS.PHASECHK.TRANS64.TRYWAIT P0, [R6+URZ], R5 ;  /* 0x00000005060075a7 */ /* 0x001064000800017f */
[----:B-1----:R-:W-:Y:S05]  /*86e0*/  @!P0 NANOSLEEP.SYNCS 0x989680 ;  /* 0x009896800000895d */ /* 0x002fea0003900000 */
[----:B------:R-:W1:Y:S02]  /*86f0*/  @!P0 SYNCS.PHASECHK.TRANS64 P0, [R6+URZ], R5 ;  /* 0x00000005060085a7 */ /* 0x000e64000800007f */
[----:B-1----:R-:W-:Y:S05]  /*8700*/  @!P0 BRA `(.L_x_137) ;  /* 0xfffffffc00f08947 */ /* 0x002fea000383ffff */
[----:B------:R-:W-:Y:S05]  /*8710*/  BRA `(.L_x_155) ;  /* 0xfffffff8006c7947 */ /* 0x000fea000383ffff */
.L_x_138:
[----:B0-----:R0:W1:Y:S02]  /*8720*/  SYNCS.PHASECHK.TRANS64.TRYWAIT P0, [R7+URZ], R4 ;  /* 0x00000004070075a7 */ /* 0x001064000800017f */
[----:B-1----:R-:W-:Y:S05]  /*8730*/  @!P0 NANOSLEEP.SYNCS 0x989680 ;  /* 0x009896800000895d */ /* 0x002fea0003900000 */
[----:B------:R-:W1:Y:S02]  /*8740*/  @!P0 SYNCS.PHASECHK.TRANS64 P0, [R7+URZ], R4 ;  /* 0x00000004070085a7 */ /* 0x000e64000800007f */
[----:B-1----:R-:W-:Y:S05]  /*8750*/  @!P0 BRA `(.L_x_138) ;  /* 0xfffffffc00f08947 */ /* 0x002fea000383ffff */
[----:B------:R-:W-:Y:S05]  /*8760*/  BRA `(.L_x_156) ;  /* 0xfffffff8007c7947 */ /* 0x000fea000383ffff */
.L_x_139:
[----:B0-----:R0:W1:Y:S02]  /*8770*/  SYNCS.PHASECHK.TRANS64.TRYWAIT P0, [R6+URZ], R5 ;  /* 0x00000005060075a7 */ /* 0x001064000800017f */
[----:B-1----:R-:W-:Y:S05]  /*8780*/  @!P0 NANOSLEEP.SYNCS 0x989680 ;  /* 0x009896800000895d */ /* 0x002fea0003900000 */
[----:B------:R-:W1:Y:S02]  /*8790*/  @!P0 SYNCS.PHASECHK.TRANS64 P0, [R6+URZ], R5 ;  /* 0x00000005060085a7 */ /* 0x000e64000800007f */
[----:B-1----:R-:W-:Y:S05]  /*87a0*/  @!P0 BRA `(.L_x_139) ;  /* 0xfffffffc00f08947 */ /* 0x002fea000383ffff */
[----:B------:R-:W-:Y:S05]  /*87b0*/  BRA `(.L_x_157) ;  /* 0xfffffff8008c7947 */ /* 0x000fea000383ffff */
.L_x_140:
[----:B-1----:R1:W2:Y:S02]  /*87c0*/  SYNCS.PHASECHK.TRANS64.TRYWAIT P0, [R7+URZ], R4 ;  /* 0x00000004070075a7 */ /* 0x0022a4000800017f */
[----:B--2---:R-:W-:Y:S05]  /*87d0*/  @!P0 NANOSLEEP.SYNCS 0x989680 ;  /* 0x009896800000895d */ /* 0x004fea0003900000 */
[----:B------:R-:W2:Y:S02]  /*87e0*/  @!P0 SYNCS.PHASECHK.TRANS64 P0, [R7+URZ], R4 ;  /* 0x00000004070085a7 */ /* 0x000ea4000800007f */
[----:B--2---:R-:W-:Y:S05]  /*87f0*/  @!P0 BRA `(.L_x_140) ;  /* 0xfffffffc00f08947 */ /* 0x004fea000383ffff */
[----:B------:R-:W-:Y:S05]  /*8800*/  BRA `(.L_x_158) ;  /* 0xfffffff800947947 */ /* 0x000fea000383ffff */
.L_x_159:
[----:B------:R-:W-:-:S00]  /*8810*/  BRA `(.L_x_159) ;  /* 0xfffffffc00fc7947 */ /* 0x000fc0000383ffff */
[----:B------:R-:W-:-:S00]  /*8820*/  NOP ;  /* 0x0000000000007918 */ /* 0x000fc00000000000 */
        /* <DEDUP_REMOVED lines=13> */
.L_x_160:


//--------------------- .nv.global.init           --------------------------
	.section	.nv.global.init,"aw",@progbits
.nv.global.init:
	.type		$str$24,@object
	.size		$str$24,($str$25 - $str$24)
$str$24:
        /*0000*/ 	.byte	0x28, 0x61, 0x64, 0x64, 0x72, 0x65, 0x73, 0x73, 0x20, 0x26, 0x20, 0x6d, 0x61, 0x73, 0x6b, 0x29
        /*0010*/ 	.byte	0x20, 0x3d, 0x3d, 0x20, 0x30, 0x00
	.type		$str$25,@object
	.size		$str$25,(__unnamed_2 - $str$25)
$str$25:
        /*0016*/ 	.byte	0x2f, 0x74, 0x6d, 0x70, 0x2f, 0x63, 0x75, 0x74, 0x6c, 0x61, 0x73, 0x73, 0x5f, 0x73, 0x77, 0x65
        /*0026*/ 	.byte	0x65, 0x70, 0x5f, 0x73, 0x72, 0x63, 0x2f, 0x69, 0x6e, 0x63, 0x6c, 0x75, 0x64, 0x65, 0x2f, 0x63
        /*0036*/ 	.byte	0x75, 0x74, 0x65, 0x2f, 0x70, 0x6f, 0x69, 0x6e, 0x74, 0x65, 0x72, 0x5f, 0x66, 0x6c, 0x61, 0x67
        /*0046*/ 	.byte	0x67, 0x65, 0x64, 0x2e, 0x68, 0x70, 0x70, 0x00
	.type		__unnamed_2,@object
	.size		__unnamed_2,(__unnamed_1 - __unnamed_2)
__unnamed_2:
        /*004e*/ 	.byte	0x61, 0x75, 0x74, 0x6f, 0x20, 0x63, 0x75, 0x74, 0x65, 0x3a, 0x3a, 0x61, 0x73, 0x5f, 0x70, 0x6f
        /* <DEDUP_REMOVED lines=28> */
        /*021e*/ 	.byte	0x5d, 0x00
	.type		__unnamed_1,@object
	.size		__unnamed_1,(.L_0 - __unnamed_1)
__unnamed_1:
        /* <DEDUP_REMOVED lines=29> */
        /*03f0*/ 	.byte	0x20, 0x26, 0x5d, 0x00
.L_0:


//--------------------- .nv.shared._ZN7cutlass13device_kernelINS_4gemm6kernel13GemmUniversalIN4cute5tupleIJiiiiEEENS1_10collective13CollectiveMmaINS1_39MainloopSm90TmaGmmaRmemAWarpSpecializedILi9ENS5_IJNS4_1CILi1EEESB_SB_EEENS1_35KernelTmaWarpSpecializedCooperativeEEENS5_IJNSA_ILi128EEENSA_ILi64EEESF_EEENS_12float_e4m3_tENS5_IJSB_llEEESI_NS5_IJlSB_lEEENS4_8TiledMMAINS4_8MMA_AtomIJNS4_4SM904GMMA30MMA_64x64x32_F32E4M3E4M3_RS_TNILNSO_7ScaleInE1ELSQ_1EEEEEENS4_6LayoutINS5_IJNSA_ILi2EEESB_SB_EEENS5_IJSB_NSA_ILi0EEESW_EEEEENS5_IJNS4_10UnderscoreESZ_SZ_EEEEENS4_13SM90_TMA_LOADENS4_14ComposedLayoutINS4_7SwizzleILi3ELi4ELi3EEENS4_18smem_ptr_flag_bitsILi8EEENST_INS5_IJSF_NSA_ILi8EEEEEENS5_IJSB_SF_EEEEEEENS4_9Copy_AtomIJNS4_39AutoVectorizingCopyWithAssumedAlignmentILi128EEESI_EEENS4_8identityES12_NS13_IS15_S17_NST_INS5_IJS18_SF_EEENS5_IJSF_SB_EEEEEEEvS1H_EENS_8epilogue10collective6detail29Sm90TmaWarpSpecializedAdapterINS1O_15DefaultEpilogueISI_SK_SK_NS1N_6thread17LinearCombinationISI_Li1EffLNS1S_9ScaleType4KindE0ELNS_15FloatRoundStyleE2ESI_EENS1_15EpilogueDefaultEEEEEvvEEEEvNT_6ParamsE --------------------------
	.section	.nv.shared._ZN7cutlass13device_kernelINS_4gemm6kernel13GemmUniversalIN4cute5tupleIJiiiiEEENS1_10collective13CollectiveMmaINS1_39MainloopSm90TmaGmmaRmemAWarpSpecializedILi9ENS5_IJNS4_1CILi1EEESB_SB_EEENS1_35KernelTmaWarpSpecializedCooperativeEEENS5_IJNSA_ILi128EEENSA_ILi64EEESF_EEENS_12float_e4m3_tENS5_IJSB_llEEESI_NS5_IJlSB_lEEENS4_8TiledMMAINS4_8MMA_AtomIJNS4_4SM904GMMA30MMA_64x64x32_F32E4M3E4M3_RS_TNILNSO_7ScaleInE1ELSQ_1EEEEEENS4_6LayoutINS5_IJNSA_ILi2EEESB_SB_EEENS5_IJSB_NSA_ILi0EEESW_EEEEENS5_IJNS4_10UnderscoreESZ_SZ_EEEEENS4_13SM90_TMA_LOADENS4_14ComposedLayoutINS4_7SwizzleILi3ELi4ELi3EEENS4_18smem_ptr_flag_bitsILi8EEENST_INS5_IJSF_NSA_ILi8EEEEEENS5_IJSB_SF_EEEEEEENS4_9Copy_AtomIJNS4_39AutoVectorizingCopyWithAssumedAlignmentILi128EEESI_EEENS4_8identityES12_NS13_IS15_S17_NST_INS5_IJS18_SF_EEENS5_IJSF_SB_EEEEEEEvS1H_EENS_8epilogue10collective6detail29Sm90TmaWarpSpecializedAdapterINS1O_15DefaultEpilogueISI_SK_SK_NS1N_6thread17LinearCombinationISI_Li1EffLNS1S_9ScaleType4KindE0ELNS_15FloatRoundStyleE2ESI_EENS1_15EpilogueDefaultEEEEEvvEEEEvNT_6ParamsE,"aw",@nobits
	.sectionflags	@""
	.align	16
	.zero		1024


//--------------------- .nv.shared.reserved.0     --------------------------
	.section	.nv.shared.reserved.0,"aw",@nobits
	.weak		__nv_reservedSMEM_offset_0_alias
	.size		__nv_reservedSMEM_offset_0_alias, 0, 0
	.other		__nv_reservedSMEM_offset_0_alias,@"STO_CUDA_RESERVED_SHARED STV_DEFAULT"
__nv_reservedSMEM_offset_0_alias:
	.zero		0


//--------------------- .nv.global                --------------------------
	.section	.nv.global,"aw",@nobits
.nv.global:
	.type		_ZN40_INTERNAL_b6d795fd_4_k_cu_b689731c_246874cute1_E,@object
	.size		_ZN40_INTERNAL_b6d795fd_4_k_cu_b689731c_246874cute1_E,(_ZN40_INTERNAL_b6d795fd_4_k_cu_b689731c_246874cuda3std3__45__cpo6cbeginE - _ZN40_INTERNAL_b6d795fd_4_k_cu_b689731c_246874cute1_E)
_ZN40_INTERNAL_b6d795fd_4_k_cu_b689731c_246874cute1_E:
	.zero		1
	.type		_ZN40_INTERNAL_b6d795fd_4_k_cu_b689731c_246874cuda3std3__45__cpo6cbeginE,@object
	.size		_ZN40_INTERNAL_b6d795fd_4_k_cu_b689731c_246874cuda3std3__45__cpo6cbeginE,(_ZN40_INTERNAL_b6d795fd_4_k_cu_b689731c_246874cuda3std3__48in_placeE - _ZN40_INTERNAL_b6d795fd_4_k_cu_b689731c_246874cuda3std3__45__cpo6cbeginE)
_ZN40_INTERNAL_b6d795fd_4_k_cu_b689731c_246874cuda3std3__45__cpo6cbeginE:
	.zero		1
	.type		_ZN40_INTERNAL_b6d795fd_4_k_cu_b689731c_246874cuda3std3__48in_placeE,@object
	.size		_ZN40_INTERNAL_b6d795fd_4_k_cu_b689731c_246874cuda3std3__48in_placeE,(_ZN40_INTERNAL_b6d795fd_4_k_cu_b689731c_246874cuda3std6ranges3__45__cpo9iter_moveE - _ZN40_INTERNAL_b6d795fd_4_k_cu_b689731c_246874cuda3std3__48in_placeE)
_ZN40_INTERNAL_b6d795fd_4_k_cu_b689731c_246874cuda3std3__48in_placeE:
	.zero		1
	.type		_ZN40_INTERNAL_b6d795fd_4_k_cu_b689731c_246874cuda3std6ranges3__45__cpo9iter_moveE,@object
	.size		_ZN40_INTERNAL_b6d795fd_4_k_cu_b689731c_246874cuda3std6ranges3__45__cpo9iter_moveE,(_ZN40_INTERNAL_b6d795fd_4_k_cu_b689731c_246874cuda3std3__45__cpo5beginE - _ZN40_INTERNAL_b6d795fd_4_k_cu_b689731c_246874cuda3std6ranges3__45__cpo9iter_moveE)
_ZN40_INTERNAL_b6d795fd_4_k_cu_b689731c_246874cuda3std6ranges3__45__cpo9iter_moveE:
	.zero		1
	.type		_ZN40_INTERNAL_b6d795fd_4_k_cu_b689731c_246874cuda3std3__45__cpo5beginE,@object
	.size		_ZN40_INTERNAL_b6d795fd_4_k_cu_b689731c_246874cuda3std3__45__cpo5beginE,(_ZN40_INTERNAL_b6d795fd_4_k_cu_b689731c_246874cuda3std3__442_GLOBAL__N__b6d795fd_4_k_cu_b689731c_246876ignoreE - _ZN40_INTERNAL_b6d795fd_4_k_cu_b689731c_246874cuda3std3__45__cpo5beginE)
_ZN40_INTERNAL_b6d795fd_4_k_cu_b689731c_246874cuda3std3__45__cpo5beginE:
	.zero		1
	.type		_ZN40_INTERNAL_b6d795fd_4_k_cu_b689731c_246874cuda3std3__442_GLOBAL__N__b6d795fd_4_k_cu_b689731c_246876ignoreE,@object
	.size		_ZN40_INTERNAL_b6d795fd_4_k_cu_b689731c_246874cuda3std3__442_GLOBAL__N__b6d795fd_4_k_cu_b689731c_246876ignoreE,(_ZN40_INTERNAL_b6d795fd_4_k_cu_b689731c_246874cute7productE - _ZN40_INTERNAL_b6d795fd_4_k_cu_b689731c_246874cuda3std3__442_GLOBAL__N__b6d795fd_4_k_cu_b689731c_246876ignoreE)
_ZN40_INTERNAL_b6d795fd_4_k_cu_b689731c_246874cuda3std3__442_GLOBAL__N__b6d795fd_4_k_cu_b689731c_246876ignoreE:
	.zero		1
	.type		_ZN40_INTERNAL_b6d795fd_4_k_cu_b689731c_246874cute7productE,@object
	.size		_ZN40_INTERNAL_b6d795fd_4_k_cu_b689731c_246874cute7productE,(_ZN40_INTERNAL_b6d795fd_4_k_cu_b689731c_246874cuda3std3__45__cpo3endE - _ZN40_INTERNAL_b6d795fd_4_k_cu_b689731c_246874cute7productE)
_ZN40_INTERNAL_b6d795fd_4_k_cu_b689731c_246874cute7productE:
	.zero		1
	.type		_ZN40_INTERNAL_b6d795fd_4_k_cu_b689731c_246874cuda3std3__45__cpo3endE,@object
	.size		_ZN40_INTERNAL_b6d795fd_4_k_cu_b689731c_246874cuda3std3__45__cpo3endE,(_ZN40_INTERNAL_b6d795fd_4_k_cu_b689731c_246874cuda3std3__419piecewise_constructE - _ZN40_INTERNAL_b6d795fd_4_k_cu_b689731c_246874cuda3std3__45__cpo3endE)
_ZN40_INTERNAL_b6d795fd_4_k_cu_b689731c_246874cuda3std3__45__cpo3endE:
	.zero		1
	.type		_ZN40_INTERNAL_b6d795fd_4_k_cu_b689731c_246874cuda3std3__419piecewise_constructE,@object
	.size		_ZN40_INTERNAL_b6d795fd_4_k_cu_b689731c_246874cuda3std3__419piecewise_constructE,(_ZN40_INTERNAL_b6d795fd_4_k_cu_b689731c_246874cuda3std3__45__cpo4cendE - _ZN40_INTERNAL_b6d795fd_4_k_cu_b689731c_246874cuda3std3__419piecewise_constructE)
_ZN40_INTERNAL_b6d795fd_4_k_cu_b689731c_246874cuda3std3__419piecewise_constructE:
	.zero		1
	.type		_ZN40_INTERNAL_b6d795fd_4_k_cu_b689731c_246874cuda3std3__45__cpo4cendE,@object
	.size		_ZN40_INTERNAL_b6d795fd_4_k_cu_b689731c_246874cuda3std3__45__cpo4cendE,(_ZN40_INTERNAL_b6d795fd_4_k_cu_b689731c_246874cuda3std6ranges3__45__cpo4swapE - _ZN40_INTERNAL_b6d795fd_4_k_cu_b689731c_246874cuda3std3__45__cpo4cendE)
_ZN40_INTERNAL_b6d795fd_4_k_cu_b689731c_246874cuda3std3__45__cpo4cendE:
	.zero		1
	.type		_ZN40_INTERNAL_b6d795fd_4_k_cu_b689731c_246874cuda3std6ranges3__45__cpo4swapE,@object
	.size		_ZN40_INTERNAL_b6d795fd_4_k_cu_b689731c_246874cuda3std6ranges3__45__cpo4swapE,(.L_9 - _ZN40_INTERNAL_b6d795fd_4_k_cu_b689731c_246874cuda3std6ranges3__45__cpo4swapE)
_ZN40_INTERNAL_b6d795fd_4_k_cu_b689731c_246874cuda3std6ranges3__45__cpo4swapE:
	.zero		1
.L_9:


//--------------------- .nv.constant0._ZN7cutlass13device_kernelINS_4gemm6kernel13GemmUniversalIN4cute5tupleIJiiiiEEENS1_10collective13CollectiveMmaINS1_39MainloopSm90TmaGmmaRmemAWarpSpecializedILi9ENS5_IJNS4_1CILi1EEESB_SB_EEENS1_35KernelTmaWarpSpecializedCooperativeEEENS5_IJNSA_ILi128EEENSA_ILi64EEESF_EEENS_12float_e4m3_tENS5_IJSB_llEEESI_NS5_IJlSB_lEEENS4_8TiledMMAINS4_8MMA_AtomIJNS4_4SM904GMMA30MMA_64x64x32_F32E4M3E4M3_RS_TNILNSO_7ScaleInE1ELSQ_1EEEEEENS4_6LayoutINS5_IJNSA_ILi2EEESB_SB_EEENS5_IJSB_NSA_ILi0EEESW_EEEEENS5_IJNS4_10UnderscoreESZ_SZ_EEEEENS4_13SM90_TMA_LOADENS4_14ComposedLayoutINS4_7SwizzleILi3ELi4ELi3EEENS4_18smem_ptr_flag_bitsILi8EEENST_INS5_IJSF_NSA_ILi8EEEEEENS5_IJSB_SF_EEEEEEENS4_9Copy_AtomIJNS4_39AutoVectorizingCopyWithAssumedAlignmentILi128EEESI_EEENS4_8identityES12_NS13_IS15_S17_NST_INS5_IJS18_SF_EEENS5_IJSF_SB_EEEEEEEvS1H_EENS_8epilogue10collective6detail29Sm90TmaWarpSpecializedAdapterINS1O_15DefaultEpilogueISI_SK_SK_NS1N_6thread17LinearCombinationISI_Li1EffLNS1S_9ScaleType4KindE0ELNS_15FloatRoundStyleE2ESI_EENS1_15EpilogueDefaultEEEEEvvEEEEvNT_6ParamsE --------------------------
	.section	.nv.constant0._ZN7cutlass13device_kernelINS_4gemm6kernel13GemmUniversalIN4cute5tupleIJiiiiEEENS1_10collective13CollectiveMmaINS1_39MainloopSm90TmaGmmaRmemAWarpSpecializedILi9ENS5_IJNS4_1CILi1EEESB_SB_EEENS1_35KernelTmaWarpSpecializedCooperativeEEENS5_IJNSA_ILi128EEENSA_ILi64EEESF_EEENS_12float_e4m3_tENS5_IJSB_llEEESI_NS5_IJlSB_lEEENS4_8TiledMMAINS4_8MMA_AtomIJNS4_4SM904GMMA30MMA_64x64x32_F32E4M3E4M3_RS_TNILNSO_7ScaleInE1ELSQ_1EEEEEENS4_6LayoutINS5_IJNSA_ILi2EEESB_SB_EEENS5_IJSB_NSA_ILi0EEESW_EEEEENS5_IJNS4_10UnderscoreESZ_SZ_EEEEENS4_13SM90_TMA_LOADENS4_14ComposedLayoutINS4_7SwizzleILi3ELi4ELi3EEENS4_18smem_ptr_flag_bitsILi8EEENST_INS5_IJSF_NSA_ILi8EEEEEENS5_IJSB_SF_EEEEEEENS4_9Copy_AtomIJNS4_39AutoVectorizingCopyWithAssumedAlignmentILi128EEESI_EEENS4_8identityES12_NS13_IS15_S17_NST_INS5_IJS18_SF_EEENS5_IJSF_SB_EEEEEEEvS1H_EENS_8epilogue10collective6detail29Sm90TmaWarpSpecializedAdapterINS1O_15DefaultEpilogueISI_SK_SK_NS1N_6thread17LinearCombinationISI_Li1EffLNS1S_9ScaleType4KindE0ELNS_15FloatRoundStyleE2ESI_EENS1_15EpilogueDefaultEEEEEvvEEEEvNT_6ParamsE,"a",@progbits
	.sectionflags	@""
	.align	4
.nv.constant0._ZN7cutlass13device_kernelINS_4gemm6kernel13GemmUniversalIN4cute5tupleIJiiiiEEENS1_10collective13CollectiveMmaINS1_39MainloopSm90TmaGmmaRmemAWarpSpecializedILi9ENS5_IJNS4_1CILi1EEESB_SB_EEENS1_35KernelTmaWarpSpecializedCooperativeEEENS5_IJNSA_ILi128EEENSA_ILi64EEESF_EEENS_12float_e4m3_tENS5_IJSB_llEEESI_NS5_IJlSB_lEEENS4_8TiledMMAINS4_8MMA_AtomIJNS4_4SM904GMMA30MMA_64x64x32_F32E4M3E4M3_RS_TNILNSO_7ScaleInE1ELSQ_1EEEEEENS4_6LayoutINS5_IJNSA_ILi2EEESB_SB_EEENS5_IJSB_NSA_ILi0EEESW_EEEEENS5_IJNS4_10UnderscoreESZ_SZ_EEEEENS4_13SM90_TMA_LOADENS4_14ComposedLayoutINS4_7SwizzleILi3ELi4ELi3EEENS4_18smem_ptr_flag_bitsILi8EEENST_INS5_IJSF_NSA_ILi8EEEEEENS5_IJSB_SF_EEEEEEENS4_9Copy_AtomIJNS4_39AutoVectorizingCopyWithAssumedAlignmentILi128EEESI_EEENS4_8identityES12_NS13_IS15_S17_NST_INS5_IJS18_SF_EEENS5_IJSF_SB_EEEEEEEvS1H_EENS_8epilogue10collective6detail29Sm90TmaWarpSpecializedAdapterINS1O_15DefaultEpilogueISI_SK_SK_NS1N_6thread17LinearCombinationISI_Li1EffLNS1S_9ScaleType4KindE0ELNS_15FloatRoundStyleE2ESI_EENS1_15EpilogueDefaultEEEEEvvEEEEvNT_6ParamsE:
	.zero		1664


//--------------------- SYMBOLS --------------------------

	.type		.nv.reservedSmem.offset0,@object
	.size		.nv.reservedSmem.offset0,0x4
	.type		__assertfail,@function
